	.target	sm_103a

	.elftype	@"ET_EXEC"


//--------------------- .note.nv.tkinfo           --------------------------
	.section	.note.nv.tkinfo,"",@"SHT_NOTE"
	.sectionflags	@"SHF_NOTE_NV_TKINFO"
	.tkinfo
        /*0018*/ 	.word	0x00000002
        /*0030*/ 	.string	""
        /*0030*/ 	.string	"ptxas"
        /*0030*/ 	.string	"Cuda compilation tools, release 13.0, V13.0.88"
        /*0030*/ 	.string	"Build cuda_13.0.r13.0/compiler.36424714_0"
        /*0030*/ 	.string	"-arch sm_103a -m 64 "



//--------------------- .note.nv.cuinfo           --------------------------
	.section	.note.nv.cuinfo,"",@"SHT_NOTE"
	.sectionflags	@"SHF_NOTE_NV_CUINFO"
        /*0018*/ 	.short	0x0002
        /*001a*/ 	.short	0x0067
        /*001c*/ 	.short	0x0082
	.zero		2


//--------------------- .nv.info                  --------------------------
	.section	.nv.info,"",@"SHT_CUDA_INFO"
	.align	4


	//----- nvinfo : EIATTR_REGCOUNT
	.align		4
        /*0000*/ 	.byte	0x04, 0x2f
        /*0002*/ 	.short	(.L_12 - .L_11)
	.align		4
.L_11:
        /*0004*/ 	.word	index@(_ZN7cutlass13device_kernelIN5flash11enable_sm90INS1_16FlashAttnFwdSm90INS1_25CollectiveMainloopFwdSm90ILi2EN4cute5tupleIJNS5_1CILi1EEES8_S8_EEENS6_IJNS7_ILi64EEESA_SA_EEELi512ENS_10bfloat16_tEfNS_4arch4Sm90ELb1ELb0ELb1ELb1ELb0ELb1ELb1ELb0ELb0ELb1ELb0ELb0EEENS1_21CollectiveEpilogueFwdINS6_IJSA_NS7_ILi512EEESA_EEES9_SC_SE_Li256ELb1ELb1ELb0ELb0EEENS1_36VarlenDynamicPersistentTileSchedulerILi64ELi64ELi256ELi128ELb0ELb1ELb1ELb1ELb1ELb1EEEEEEEEEvNT_6ParamsE)
        /*0008*/ 	.word	0x00000004


	//----- nvinfo : EIATTR_FRAME_SIZE
	.align		4
.L_12:
        /*000c*/ 	.byte	0x04, 0x11
        /*000e*/ 	.short	(.L_14 - .L_13)
	.align		4
.L_13:
        /*0010*/ 	.word	index@(_ZN7cutlass13device_kernelIN5flash11enable_sm90INS1_16FlashAttnFwdSm90INS1_25CollectiveMainloopFwdSm90ILi2EN4cute5tupleIJNS5_1CILi1EEES8_S8_EEENS6_IJNS7_ILi64EEESA_SA_EEELi512ENS_10bfloat16_tEfNS_4arch4Sm90ELb1ELb0ELb1ELb1ELb0ELb1ELb1ELb0ELb0ELb1ELb0ELb0EEENS1_21CollectiveEpilogueFwdINS6_IJSA_NS7_ILi512EEESA_EEES9_SC_SE_Li256ELb1ELb1ELb0ELb0EEENS1_36VarlenDynamicPersistentTileSchedulerILi64ELi64ELi256ELi128ELb0ELb1ELb1ELb1ELb1ELb1EEEEEEEEEvNT_6ParamsE)
        /*0014*/ 	.word	0x00000000


	//----- nvinfo : EIATTR_REGCOUNT
	.align		4
.L_14:
        /*0018*/ 	.byte	0x04, 0x2f
        /*001a*/ 	.short	(.L_16 - .L_15)
	.align		4
.L_15:
        /*001c*/ 	.word	index@(_ZN7cutlass13device_kernelIN5flash11enable_sm90INS1_16FlashAttnFwdSm90INS1_25CollectiveMainloopFwdSm90ILi2EN4cute5tupleIJNS5_1CILi1EEES8_S8_EEENS6_IJNS7_ILi64EEESA_SA_EEELi512ENS_10bfloat16_tEfNS_4arch4Sm90ELb1ELb0ELb1ELb1ELb0ELb0ELb1ELb0ELb0ELb1ELb0ELb0EEENS1_21CollectiveEpilogueFwdINS6_IJSA_NS7_ILi512EEESA_EEES9_SC_SE_Li256ELb1ELb1ELb0ELb0EEENS1_36VarlenDynamicPersistentTileSchedulerILi64ELi64ELi256ELi128ELb0ELb1ELb1ELb1ELb1ELb1EEEEEEEEEvNT_6ParamsE)
        /*0020*/ 	.word	0x00000004


	//----- nvinfo : EIATTR_FRAME_SIZE
	.align		4
.L_16:
        /*0024*/ 	.byte	0x04, 0x11
        /*0026*/ 	.short	(.L_18 - .L_17)
	.align		4
.L_17:
        /*0028*/ 	.word	index@(_ZN7cutlass13device_kernelIN5flash11enable_sm90INS1_16FlashAttnFwdSm90INS1_25CollectiveMainloopFwdSm90ILi2EN4cute5tupleIJNS5_1CILi1EEES8_S8_EEENS6_IJNS7_ILi64EEESA_SA_EEELi512ENS_10bfloat16_tEfNS_4arch4Sm90ELb1ELb0ELb1ELb1ELb0ELb0ELb1ELb0ELb0ELb1ELb0ELb0EEENS1_21CollectiveEpilogueFwdINS6_IJSA_NS7_ILi512EEESA_EEES9_SC_SE_Li256ELb1ELb1ELb0ELb0EEENS1_36VarlenDynamicPersistentTileSchedulerILi64ELi64ELi256ELi128ELb0ELb1ELb1ELb1ELb1ELb1EEEEEEEEEvNT_6ParamsE)
        /*002c*/ 	.word	0x00000000


	//----- nvinfo : EIATTR_REGCOUNT
	.align		4
.L_18:
        /*0030*/ 	.byte	0x04, 0x2f
        /*0032*/ 	.short	(.L_20 - .L_19)
	.align		4
.L_19:
        /*0034*/ 	.word	index@(_ZN7cutlass13device_kernelIN5flash11enable_sm90INS1_16FlashAttnFwdSm90INS1_25CollectiveMainloopFwdSm90ILi2EN4cute5tupleIJNS5_1CILi1EEES8_S8_EEENS6_IJNS7_ILi64EEESA_SA_EEELi512ENS_10bfloat16_tEfNS_4arch4Sm90ELb1ELb0ELb1ELb1ELb0ELb1ELb0ELb0ELb0ELb1ELb0ELb0EEENS1_21CollectiveEpilogueFwdINS6_IJSA_NS7_ILi512EEESA_EEES9_SC_SE_Li256ELb1ELb1ELb0ELb0EEENS1_36VarlenDynamicPersistentTileSchedulerILi64ELi64ELi256ELi128ELb0ELb1ELb1ELb1ELb1ELb1EEEEEEEEEvNT_6ParamsE)
        /*0038*/ 	.word	0x00000004


	//----- nvinfo : EIATTR_FRAME_SIZE
	.align		4
.L_20:
        /*003c*/ 	.byte	0x04, 0x11
        /*003e*/ 	.short	(.L_22 - .L_21)
	.align		4
.L_21:
        /*0040*/ 	.word	index@(_ZN7cutlass13device_kernelIN5flash11enable_sm90INS1_16FlashAttnFwdSm90INS1_25CollectiveMainloopFwdSm90ILi2EN4cute5tupleIJNS5_1CILi1EEES8_S8_EEENS6_IJNS7_ILi64EEESA_SA_EEELi512ENS_10bfloat16_tEfNS_4arch4Sm90ELb1ELb0ELb1ELb1ELb0ELb1ELb0ELb0ELb0ELb1ELb0ELb0EEENS1_21CollectiveEpilogueFwdINS6_IJSA_NS7_ILi512EEESA_EEES9_SC_SE_Li256ELb1ELb1ELb0ELb0EEENS1_36VarlenDynamicPersistentTileSchedulerILi64ELi64ELi256ELi128ELb0ELb1ELb1ELb1ELb1ELb1EEEEEEEEEvNT_6ParamsE)
        /*0044*/ 	.word	0x00000000


	//----- nvinfo : EIATTR_REGCOUNT
	.align		4
.L_22:
        /*0048*/ 	.byte	0x04, 0x2f
        /*004a*/ 	.short	(.L_24 - .L_23)
	.align		4
.L_23:
        /*004c*/ 	.word	index@(_ZN7cutlass13device_kernelIN5flash11enable_sm90INS1_16FlashAttnFwdSm90INS1_25CollectiveMainloopFwdSm90ILi2EN4cute5tupleIJNS5_1CILi1EEES8_S8_EEENS6_IJNS7_ILi64EEESA_SA_EEELi512ENS_10bfloat16_tEfNS_4arch4Sm90ELb1ELb0ELb1ELb1ELb0ELb0ELb0ELb0ELb0ELb1ELb0ELb0EEENS1_21CollectiveEpilogueFwdINS6_IJSA_NS7_ILi512EEESA_EEES9_SC_SE_Li256ELb1ELb1ELb0ELb0EEENS1_36VarlenDynamicPersistentTileSchedulerILi64ELi64ELi256ELi128ELb0ELb1ELb1ELb1ELb1ELb1EEEEEEEEEvNT_6ParamsE)
        /*0050*/ 	.word	0x00000004


	//----- nvinfo : EIATTR_FRAME_SIZE
	.align		4
.L_24:
        /*0054*/ 	.byte	0x04, 0x11
        /*0056*/ 	.short	(.L_26 - .L_25)
	.align		4
.L_25:
        /*0058*/ 	.word	index@(_ZN7cutlass13device_kernelIN5flash11enable_sm90INS1_16FlashAttnFwdSm90INS1_25CollectiveMainloopFwdSm90ILi2EN4cute5tupleIJNS5_1CILi1EEES8_S8_EEENS6_IJNS7_ILi64EEESA_SA_EEELi512ENS_10bfloat16_tEfNS_4arch4Sm90ELb1ELb0ELb1ELb1ELb0ELb0ELb0ELb0ELb0ELb1ELb0ELb0EEENS1_21CollectiveEpilogueFwdINS6_IJSA_NS7_ILi512EEESA_EEES9_SC_SE_Li256ELb1ELb1ELb0ELb0EEENS1_36VarlenDynamicPersistentTileSchedulerILi64ELi64ELi256ELi128ELb0ELb1ELb1ELb1ELb1ELb1EEEEEEEEEvNT_6ParamsE)
        /*005c*/ 	.word	0x00000000


	//----- nvinfo : EIATTR_REGCOUNT
	.align		4
.L_26:
        /*0060*/ 	.byte	0x04, 0x2f
        /*0062*/ 	.short	(.L_28 - .L_27)
	.align		4
.L_27:
        /*0064*/ 	.word	index@(_ZN7cutlass13device_kernelIN5flash11enable_sm90INS1_16FlashAttnFwdSm90INS1_25CollectiveMainloopFwdSm90ILi2EN4cute5tupleIJNS5_1CILi1EEES8_S8_EEENS6_IJNS7_ILi64EEESA_SA_EEELi512ENS_10bfloat16_tEfNS_4arch4Sm90ELb1ELb0ELb1ELb0ELb0ELb0ELb1ELb0ELb0ELb1ELb0ELb0EEENS1_21CollectiveEpilogueFwdINS6_IJSA_NS7_ILi512EEESA_EEES9_SC_SE_Li256ELb0ELb1ELb0ELb0EEENS1_30DynamicPersistentTileSchedulerILi256ELi128ELb0ELb1ELb1EEEEEEEEEvNT_6ParamsE)
        /*0068*/ 	.word	0x00000004


	//----- nvinfo : EIATTR_FRAME_SIZE
	.align		4
.L_28:
        /*006c*/ 	.byte	0x04, 0x11
        /*006e*/ 	.short	(.L_30 - .L_29)
	.align		4
.L_29:
        /*0070*/ 	.word	index@(_ZN7cutlass13device_kernelIN5flash11enable_sm90INS1_16FlashAttnFwdSm90INS1_25CollectiveMainloopFwdSm90ILi2EN4cute5tupleIJNS5_1CILi1EEES8_S8_EEENS6_IJNS7_ILi64EEESA_SA_EEELi512ENS_10bfloat16_tEfNS_4arch4Sm90ELb1ELb0ELb1ELb0ELb0ELb0ELb1ELb0ELb0ELb1ELb0ELb0EEENS1_21CollectiveEpilogueFwdINS6_IJSA_NS7_ILi512EEESA_EEES9_SC_SE_Li256ELb0ELb1ELb0ELb0EEENS1_30DynamicPersistentTileSchedulerILi256ELi128ELb0ELb1ELb1EEEEEEEEEvNT_6ParamsE)
        /*0074*/ 	.word	0x00000000


	//----- nvinfo : EIATTR_REGCOUNT
	.align		4
.L_30:
        /*0078*/ 	.byte	0x04, 0x2f
        /*007a*/ 	.short	(.L_32 - .L_31)
	.align		4
.L_31:
        /*007c*/ 	.word	index@(_ZN7cutlass13device_kernelIN5flash11enable_sm90INS1_16FlashAttnFwdSm90INS1_25CollectiveMainloopFwdSm90ILi2EN4cute5tupleIJNS5_1CILi1EEES8_S8_EEENS6_IJNS7_ILi64EEESA_SA_EEELi512ENS_10bfloat16_tEfNS_4arch4Sm90ELb1ELb0ELb1ELb0ELb0ELb0ELb0ELb0ELb0ELb1ELb0ELb0EEENS1_21CollectiveEpilogueFwdINS6_IJSA_NS7_ILi512EEESA_EEES9_SC_SE_Li256ELb0ELb1ELb0ELb0EEENS1_30DynamicPersistentTileSchedulerILi256ELi128ELb0ELb1ELb1EEEEEEEEEvNT_6ParamsE)
        /*0080*/ 	.word	0x00000004


	//----- nvinfo : EIATTR_FRAME_SIZE
	.align		4
.L_32:
        /*0084*/ 	.byte	0x04, 0x11
        /*0086*/ 	.short	(.L_34 - .L_33)
	.align		4
.L_33:
        /*0088*/ 	.word	index@(_ZN7cutlass13device_kernelIN5flash11enable_sm90INS1_16FlashAttnFwdSm90INS1_25CollectiveMainloopFwdSm90ILi2EN4cute5tupleIJNS5_1CILi1EEES8_S8_EEENS6_IJNS7_ILi64EEESA_SA_EEELi512ENS_10bfloat16_tEfNS_4arch4Sm90ELb1ELb0ELb1ELb0ELb0ELb0ELb0ELb0ELb0ELb1ELb0ELb0EEENS1_21CollectiveEpilogueFwdINS6_IJSA_NS7_ILi512EEESA_EEES9_SC_SE_Li256ELb0ELb1ELb0ELb0EEENS1_30DynamicPersistentTileSchedulerILi256ELi128ELb0ELb1ELb1EEEEEEEEEvNT_6ParamsE)
        /*008c*/ 	.word	0x00000000


	//----- nvinfo : EIATTR_REGCOUNT
	.align		4
.L_34:
        /*0090*/ 	.byte	0x04, 0x2f
        /*0092*/ 	.short	(.L_36 - .L_35)
	.align		4
.L_35:
        /*0094*/ 	.word	index@(_ZN7cutlass13device_kernelIN5flash11enable_sm90INS1_16FlashAttnFwdSm90INS1_25CollectiveMainloopFwdSm90ILi2EN4cute5tupleIJNS5_1CILi1EEES8_S8_EEENS6_IJNS7_ILi64EEESA_SA_EEELi512ENS_10bfloat16_tEfNS_4arch4Sm90ELb0ELb1ELb1ELb1ELb0ELb1ELb1ELb0ELb0ELb1ELb0ELb0EEENS1_21CollectiveEpilogueFwdINS6_IJSA_NS7_ILi512EEESA_EEES9_SC_SE_Li256ELb1ELb1ELb0ELb0EEENS1_36VarlenDynamicPersistentTileSchedulerILi64ELi64ELi256ELi128ELb0ELb1ELb1ELb1ELb0ELb1EEEEEEEEEvNT_6ParamsE)
        /*0098*/ 	.word	0x00000004


	//----- nvinfo : EIATTR_FRAME_SIZE
	.align		4
.L_36:
        /*009c*/ 	.byte	0x04, 0x11
        /*009e*/ 	.short	(.L_38 - .L_37)
	.align		4
.L_37:
        /*00a0*/ 	.word	index@(_ZN7cutlass13device_kernelIN5flash11enable_sm90INS1_16FlashAttnFwdSm90INS1_25CollectiveMainloopFwdSm90ILi2EN4cute5tupleIJNS5_1CILi1EEES8_S8_EEENS6_IJNS7_ILi64EEESA_SA_EEELi512ENS_10bfloat16_tEfNS_4arch4Sm90ELb0ELb1ELb1ELb1ELb0ELb1ELb1ELb0ELb0ELb1ELb0ELb0EEENS1_21CollectiveEpilogueFwdINS6_IJSA_NS7_ILi512EEESA_EEES9_SC_SE_Li256ELb1ELb1ELb0ELb0EEENS1_36VarlenDynamicPersistentTileSchedulerILi64ELi64ELi256ELi128ELb0ELb1ELb1ELb1ELb0ELb1EEEEEEEEEvNT_6ParamsE)
        /*00a4*/ 	.word	0x00000000


	//----- nvinfo : EIATTR_REGCOUNT
	.align		4
.L_38:
        /*00a8*/ 	.byte	0x04, 0x2f
        /*00aa*/ 	.short	(.L_40 - .L_39)
	.align		4
.L_39:
        /*00ac*/ 	.word	index@(_ZN7cutlass13device_kernelIN5flash11enable_sm90INS1_16FlashAttnFwdSm90INS1_25CollectiveMainloopFwdSm90ILi2EN4cute5tupleIJNS5_1CILi1EEES8_S8_EEENS6_IJNS7_ILi64EEESA_SA_EEELi512ENS_10bfloat16_tEfNS_4arch4Sm90ELb0ELb1ELb1ELb1ELb0ELb0ELb1ELb0ELb0ELb1ELb0ELb0EEENS1_21CollectiveEpilogueFwdINS6_IJSA_NS7_ILi512EEESA_EEES9_SC_SE_Li256ELb1ELb1ELb0ELb0EEENS1_36VarlenDynamicPersistentTileSchedulerILi64ELi64ELi256ELi128ELb0ELb1ELb1ELb1ELb0ELb1EEEEEEEEEvNT_6ParamsE)
        /*00b0*/ 	.word	0x00000004


	//----- nvinfo : EIATTR_FRAME_SIZE
	.align		4
.L_40:
        /*00b4*/ 	.byte	0x04, 0x11
        /*00b6*/ 	.short	(.L_42 - .L_41)
	.align		4
.L_41:
        /*00b8*/ 	.word	index@(_ZN7cutlass13device_kernelIN5flash11enable_sm90INS1_16FlashAttnFwdSm90INS1_25CollectiveMainloopFwdSm90ILi2EN4cute5tupleIJNS5_1CILi1EEES8_S8_EEENS6_IJNS7_ILi64EEESA_SA_EEELi512ENS_10bfloat16_tEfNS_4arch4Sm90ELb0ELb1ELb1ELb1ELb0ELb0ELb1ELb0ELb0ELb1ELb0ELb0EEENS1_21CollectiveEpilogueFwdINS6_IJSA_NS7_ILi512EEESA_EEES9_SC_SE_Li256ELb1ELb1ELb0ELb0EEENS1_36VarlenDynamicPersistentTileSchedulerILi64ELi64ELi256ELi128ELb0ELb1ELb1ELb1ELb0ELb1EEEEEEEEEvNT_6ParamsE)
        /*00bc*/ 	.word	0x00000000


	//----- nvinfo : EIATTR_REGCOUNT
	.align		4
.L_42:
        /*00c0*/ 	.byte	0x04, 0x2f
        /*00c2*/ 	.short	(.L_44 - .L_43)
	.align		4
.L_43:
        /*00c4*/ 	.word	index@(_ZN7cutlass13device_kernelIN5flash11enable_sm90INS1_16FlashAttnFwdSm90INS1_25CollectiveMainloopFwdSm90ILi2EN4cute5tupleIJNS5_1CILi1EEES8_S8_EEENS6_IJNS7_ILi64EEESA_SA_EEELi512ENS_10bfloat16_tEfNS_4arch4Sm90ELb0ELb1ELb1ELb1ELb0ELb1ELb0ELb0ELb0ELb1ELb0ELb0EEENS1_21CollectiveEpilogueFwdINS6_IJSA_NS7_ILi512EEESA_EEES9_SC_SE_Li256ELb1ELb1ELb0ELb0EEENS1_36VarlenDynamicPersistentTileSchedulerILi64ELi64ELi256ELi128ELb0ELb1ELb1ELb1ELb0ELb1EEEEEEEEEvNT_6ParamsE)
        /*00c8*/ 	.word	0x00000004


	//----- nvinfo : EIATTR_FRAME_SIZE
	.align		4
.L_44:
        /*00cc*/ 	.byte	0x04, 0x11
        /*00ce*/ 	.short	(.L_46 - .L_45)
	.align		4
.L_45:
        /*00d0*/ 	.word	index@(_ZN7cutlass13device_kernelIN5flash11enable_sm90INS1_16FlashAttnFwdSm90INS1_25CollectiveMainloopFwdSm90ILi2EN4cute5tupleIJNS5_1CILi1EEES8_S8_EEENS6_IJNS7_ILi64EEESA_SA_EEELi512ENS_10bfloat16_tEfNS_4arch4Sm90ELb0ELb1ELb1ELb1ELb0ELb1ELb0ELb0ELb0ELb1ELb0ELb0EEENS1_21CollectiveEpilogueFwdINS6_IJSA_NS7_ILi512EEESA_EEES9_SC_SE_Li256ELb1ELb1ELb0ELb0EEENS1_36VarlenDynamicPersistentTileSchedulerILi64ELi64ELi256ELi128ELb0ELb1ELb1ELb1ELb0ELb1EEEEEEEEEvNT_6ParamsE)
        /*00d4*/ 	.word	0x00000000


	//----- nvinfo : EIATTR_REGCOUNT
	.align		4
.L_46:
        /*00d8*/ 	.byte	0x04, 0x2f
        /*00da*/ 	.short	(.L_48 - .L_47)
	.align		4
.L_47:
        /*00dc*/ 	.word	index@(_ZN7cutlass13device_kernelIN5flash11enable_sm90INS1_16FlashAttnFwdSm90INS1_25CollectiveMainloopFwdSm90ILi2EN4cute5tupleIJNS5_1CILi1EEES8_S8_EEENS6_IJNS7_ILi64EEESA_SA_EEELi512ENS_10bfloat16_tEfNS_4arch4Sm90ELb0ELb1ELb1ELb1ELb0ELb0ELb0ELb0ELb0ELb1ELb0ELb0EEENS1_21CollectiveEpilogueFwdINS6_IJSA_NS7_ILi512EEESA_EEES9_SC_SE_Li256ELb1ELb1ELb0ELb0EEENS1_36VarlenDynamicPersistentTileSchedulerILi64ELi64ELi256ELi128ELb0ELb1ELb1ELb1ELb0ELb1EEEEEEEEEvNT_6ParamsE)
        /*00e0*/ 	.word	0x00000004


	//----- nvinfo : EIATTR_FRAME_SIZE
	.align		4
.L_48:
        /*00e4*/ 	.byte	0x04, 0x11
        /*00e6*/ 	.short	(.L_50 - .L_49)
	.align		4
.L_49:
        /*00e8*/ 	.word	index@(_ZN7cutlass13device_kernelIN5flash11enable_sm90INS1_16FlashAttnFwdSm90INS1_25CollectiveMainloopFwdSm90ILi2EN4cute5tupleIJNS5_1CILi1EEES8_S8_EEENS6_IJNS7_ILi64EEESA_SA_EEELi512ENS_10bfloat16_tEfNS_4arch4Sm90ELb0ELb1ELb1ELb1ELb0ELb0ELb0ELb0ELb0ELb1ELb0ELb0EEENS1_21CollectiveEpilogueFwdINS6_IJSA_NS7_ILi512EEESA_EEES9_SC_SE_Li256ELb1ELb1ELb0ELb0EEENS1_36VarlenDynamicPersistentTileSchedulerILi64ELi64ELi256ELi128ELb0ELb1ELb1ELb1ELb0ELb1EEEEEEEEEvNT_6ParamsE)
        /*00ec*/ 	.word	0x00000000


	//----- nvinfo : EIATTR_REGCOUNT
	.align		4
.L_50:
        /*00f0*/ 	.byte	0x04, 0x2f
        /*00f2*/ 	.short	(.L_52 - .L_51)
	.align		4
.L_51:
        /*00f4*/ 	.word	index@(_ZN7cutlass13device_kernelIN5flash11enable_sm90INS1_16FlashAttnFwdSm90INS1_25CollectiveMainloopFwdSm90ILi2EN4cute5tupleIJNS5_1CILi1EEES8_S8_EEENS6_IJNS7_ILi64EEESA_SA_EEELi512ENS_10bfloat16_tEfNS_4arch4Sm90ELb0ELb1ELb1ELb0ELb0ELb0ELb1ELb0ELb0ELb1ELb0ELb0EEENS1_21CollectiveEpilogueFwdINS6_IJSA_NS7_ILi512EEESA_EEES9_SC_SE_Li256ELb0ELb1ELb0ELb0EEENS1_30DynamicPersistentTileSchedulerILi256ELi128ELb0ELb1ELb1EEEEEEEEEvNT_6ParamsE)
        /*00f8*/ 	.word	0x00000004


	//----- nvinfo : EIATTR_FRAME_SIZE
	.align		4
.L_52:
        /*00fc*/ 	.byte	0x04, 0x11
        /*00fe*/ 	.short	(.L_54 - .L_53)
	.align		4
.L_53:
        /*0100*/ 	.word	index@(_ZN7cutlass13device_kernelIN5flash11enable_sm90INS1_16FlashAttnFwdSm90INS1_25CollectiveMainloopFwdSm90ILi2EN4cute5tupleIJNS5_1CILi1EEES8_S8_EEENS6_IJNS7_ILi64EEESA_SA_EEELi512ENS_10bfloat16_tEfNS_4arch4Sm90ELb0ELb1ELb1ELb0ELb0ELb0ELb1ELb0ELb0ELb1ELb0ELb0EEENS1_21CollectiveEpilogueFwdINS6_IJSA_NS7_ILi512EEESA_EEES9_SC_SE_Li256ELb0ELb1ELb0ELb0EEENS1_30DynamicPersistentTileSchedulerILi256ELi128ELb0ELb1ELb1EEEEEEEEEvNT_6ParamsE)
        /*0104*/ 	.word	0x00000000


	//----- nvinfo : EIATTR_REGCOUNT
	.align		4
.L_54:
        /*0108*/ 	.byte	0x04, 0x2f
        /*010a*/ 	.short	(.L_56 - .L_55)
	.align		4
.L_55:
        /*010c*/ 	.word	index@(_ZN7cutlass13device_kernelIN5flash11enable_sm90INS1_16FlashAttnFwdSm90INS1_25CollectiveMainloopFwdSm90ILi2EN4cute5tupleIJNS5_1CILi1EEES8_S8_EEENS6_IJNS7_ILi64EEESA_SA_EEELi512ENS_10bfloat16_tEfNS_4arch4Sm90ELb0ELb1ELb1ELb0ELb0ELb0ELb0ELb0ELb0ELb1ELb0ELb0EEENS1_21CollectiveEpilogueFwdINS6_IJSA_NS7_ILi512EEESA_EEES9_SC_SE_Li256ELb0ELb1ELb0ELb0EEENS1_30DynamicPersistentTileSchedulerILi256ELi128ELb0ELb1ELb1EEEEEEEEEvNT_6ParamsE)
        /*0110*/ 	.word	0x00000004


	//----- nvinfo : EIATTR_FRAME_SIZE
	.align		4
.L_56:
        /*0114*/ 	.byte	0x04, 0x11
        /*0116*/ 	.short	(.L_58 - .L_57)
	.align		4
.L_57:
        /*0118*/ 	.word	index@(_ZN7cutlass13device_kernelIN5flash11enable_sm90INS1_16FlashAttnFwdSm90INS1_25CollectiveMainloopFwdSm90ILi2EN4cute5tupleIJNS5_1CILi1EEES8_S8_EEENS6_IJNS7_ILi64EEESA_SA_EEELi512ENS_10bfloat16_tEfNS_4arch4Sm90ELb0ELb1ELb1ELb0ELb0ELb0ELb0ELb0ELb0ELb1ELb0ELb0EEENS1_21CollectiveEpilogueFwdINS6_IJSA_NS7_ILi512EEESA_EEES9_SC_SE_Li256ELb0ELb1ELb0ELb0EEENS1_30DynamicPersistentTileSchedulerILi256ELi128ELb0ELb1ELb1EEEEEEEEEvNT_6ParamsE)
        /*011c*/ 	.word	0x00000000


	//----- nvinfo : EIATTR_REGCOUNT
	.align		4
.L_58:
        /*0120*/ 	.byte	0x04, 0x2f
        /*0122*/ 	.short	(.L_60 - .L_59)
	.align		4
.L_59:
        /*0124*/ 	.word	index@(_ZN7cutlass13device_kernelIN5flash11enable_sm90INS1_16FlashAttnFwdSm90INS1_25CollectiveMainloopFwdSm90ILi2EN4cute5tupleIJNS5_1CILi1EEES8_S8_EEENS6_IJNS7_ILi64EEESA_SA_EEELi512ENS_10bfloat16_tEfNS_4arch4Sm90ELb0ELb0ELb1ELb1ELb0ELb1ELb1ELb0ELb0ELb1ELb0ELb0EEENS1_21CollectiveEpilogueFwdINS6_IJSA_NS7_ILi512EEESA_EEES9_SC_SE_Li256ELb1ELb1ELb0ELb0EEENS1_36VarlenDynamicPersistentTileSchedulerILi64ELi64ELi256ELi128ELb0ELb1ELb1ELb0ELb1ELb1EEEEEEEEEvNT_6ParamsE)
        /*0128*/ 	.word	0x00000004


	//----- nvinfo : EIATTR_FRAME_SIZE
	.align		4
.L_60:
        /*012c*/ 	.byte	0x04, 0x11
        /*012e*/ 	.short	(.L_62 - .L_61)
	.align		4
.L_61:
        /*0130*/ 	.word	index@(_ZN7cutlass13device_kernelIN5flash11enable_sm90INS1_16FlashAttnFwdSm90INS1_25CollectiveMainloopFwdSm90ILi2EN4cute5tupleIJNS5_1CILi1EEES8_S8_EEENS6_IJNS7_ILi64EEESA_SA_EEELi512ENS_10bfloat16_tEfNS_4arch4Sm90ELb0ELb0ELb1ELb1ELb0ELb1ELb1ELb0ELb0ELb1ELb0ELb0EEENS1_21CollectiveEpilogueFwdINS6_IJSA_NS7_ILi512EEESA_EEES9_SC_SE_Li256ELb1ELb1ELb0ELb0EEENS1_36VarlenDynamicPersistentTileSchedulerILi64ELi64ELi256ELi128ELb0ELb1ELb1ELb0ELb1ELb1EEEEEEEEEvNT_6ParamsE)
        /*0134*/ 	.word	0x00000000


	//----- nvinfo : EIATTR_REGCOUNT
	.align		4
.L_62:
        /*0138*/ 	.byte	0x04, 0x2f
        /*013a*/ 	.short	(.L_64 - .L_63)
	.align		4
.L_63:
        /*013c*/ 	.word	index@(_ZN7cutlass13device_kernelIN5flash11enable_sm90INS1_16FlashAttnFwdSm90INS1_25CollectiveMainloopFwdSm90ILi2EN4cute5tupleIJNS5_1CILi1EEES8_S8_EEENS6_IJNS7_ILi64EEESA_SA_EEELi512ENS_10bfloat16_tEfNS_4arch4Sm90ELb0ELb0ELb1ELb1ELb0ELb0ELb1ELb0ELb0ELb1ELb0ELb0EEENS1_21CollectiveEpilogueFwdINS6_IJSA_NS7_ILi512EEESA_EEES9_SC_SE_Li256ELb1ELb1ELb0ELb0EEENS1_36VarlenDynamicPersistentTileSchedulerILi64ELi64ELi256ELi128ELb0ELb1ELb1ELb0ELb1ELb1EEEEEEEEEvNT_6ParamsE)
        /*0140*/ 	.word	0x00000004


	//----- nvinfo : EIATTR_FRAME_SIZE
	.align		4
.L_64:
        /*0144*/ 	.byte	0x04, 0x11
        /*0146*/ 	.short	(.L_66 - .L_65)
	.align		4
.L_65:
        /*0148*/ 	.word	index@(_ZN7cutlass13device_kernelIN5flash11enable_sm90INS1_16FlashAttnFwdSm90INS1_25CollectiveMainloopFwdSm90ILi2EN4cute5tupleIJNS5_1CILi1EEES8_S8_EEENS6_IJNS7_ILi64EEESA_SA_EEELi512ENS_10bfloat16_tEfNS_4arch4Sm90ELb0ELb0ELb1ELb1ELb0ELb0ELb1ELb0ELb0ELb1ELb0ELb0EEENS1_21CollectiveEpilogueFwdINS6_IJSA_NS7_ILi512EEESA_EEES9_SC_SE_Li256ELb1ELb1ELb0ELb0EEENS1_36VarlenDynamicPersistentTileSchedulerILi64ELi64ELi256ELi128ELb0ELb1ELb1ELb0ELb1ELb1EEEEEEEEEvNT_6ParamsE)
        /*014c*/ 	.word	0x00000000


	//----- nvinfo : EIATTR_REGCOUNT
	.align		4
.L_66:
        /*0150*/ 	.byte	0x04, 0x2f
        /*0152*/ 	.short	(.L_68 - .L_67)
	.align		4
.L_67:
        /*0154*/ 	.word	index@(_ZN7cutlass13device_kernelIN5flash11enable_sm90INS1_16FlashAttnFwdSm90INS1_25CollectiveMainloopFwdSm90ILi2EN4cute5tupleIJNS5_1CILi1EEES8_S8_EEENS6_IJNS7_ILi64EEESA_SA_EEELi512ENS_10bfloat16_tEfNS_4arch4Sm90ELb0ELb0ELb1ELb1ELb0ELb1ELb0ELb0ELb0ELb1ELb0ELb0EEENS1_21CollectiveEpilogueFwdINS6_IJSA_NS7_ILi512EEESA_EEES9_SC_SE_Li256ELb1ELb1ELb0ELb0EEENS1_36VarlenDynamicPersistentTileSchedulerILi64ELi64ELi256ELi128ELb0ELb1ELb1ELb0ELb1ELb1EEEEEEEEEvNT_6ParamsE)
        /*0158*/ 	.word	0x00000004


	//----- nvinfo : EIATTR_FRAME_SIZE
	.align		4
.L_68:
        /*015c*/ 	.byte	0x04, 0x11
        /*015e*/ 	.short	(.L_70 - .L_69)
	.align		4
.L_69:
        /*0160*/ 	.word	index@(_ZN7cutlass13device_kernelIN5flash11enable_sm90INS1_16FlashAttnFwdSm90INS1_25CollectiveMainloopFwdSm90ILi2EN4cute5tupleIJNS5_1CILi1EEES8_S8_EEENS6_IJNS7_ILi64EEESA_SA_EEELi512ENS_10bfloat16_tEfNS_4arch4Sm90ELb0ELb0ELb1ELb1ELb0ELb1ELb0ELb0ELb0ELb1ELb0ELb0EEENS1_21CollectiveEpilogueFwdINS6_IJSA_NS7_ILi512EEESA_EEES9_SC_SE_Li256ELb1ELb1ELb0ELb0EEENS1_36VarlenDynamicPersistentTileSchedulerILi64ELi64ELi256ELi128ELb0ELb1ELb1ELb0ELb1ELb1EEEEEEEEEvNT_6ParamsE)
        /*0164*/ 	.word	0x00000000


	//----- nvinfo : EIATTR_REGCOUNT
	.align		4
.L_70:
        /*0168*/ 	.byte	0x04, 0x2f
        /*016a*/ 	.short	(.L_72 - .L_71)
	.align		4
.L_71:
        /*016c*/ 	.word	index@(_ZN7cutlass13device_kernelIN5flash11enable_sm90INS1_16FlashAttnFwdSm90INS1_25CollectiveMainloopFwdSm90ILi2EN4cute5tupleIJNS5_1CILi1EEES8_S8_EEENS6_IJNS7_ILi64EEESA_SA_EEELi512ENS_10bfloat16_tEfNS_4arch4Sm90ELb0ELb0ELb1ELb1ELb0ELb0ELb0ELb0ELb0ELb1ELb0ELb0EEENS1_21CollectiveEpilogueFwdINS6_IJSA_NS7_ILi512EEESA_EEES9_SC_SE_Li256ELb1ELb1ELb0ELb0EEENS1_36VarlenDynamicPersistentTileSchedulerILi64ELi64ELi256ELi128ELb0ELb1ELb1ELb0ELb1ELb1EEEEEEEEEvNT_6ParamsE)
        /*0170*/ 	.word	0x00000004


	//----- nvinfo : EIATTR_FRAME_SIZE
	.align		4
.L_72:
        /*0174*/ 	.byte	0x04, 0x11
        /*0176*/ 	.short	(.L_74 - .L_73)
	.align		4
.L_73:
        /*0178*/ 	.word	index@(_ZN7cutlass13device_kernelIN5flash11enable_sm90INS1_16FlashAttnFwdSm90INS1_25CollectiveMainloopFwdSm90ILi2EN4cute5tupleIJNS5_1CILi1EEES8_S8_EEENS6_IJNS7_ILi64EEESA_SA_EEELi512ENS_10bfloat16_tEfNS_4arch4Sm90ELb0ELb0ELb1ELb1ELb0ELb0ELb0ELb0ELb0ELb1ELb0ELb0EEENS1_21CollectiveEpilogueFwdINS6_IJSA_NS7_ILi512EEESA_EEES9_SC_SE_Li256ELb1ELb1ELb0ELb0EEENS1_36VarlenDynamicPersistentTileSchedulerILi64ELi64ELi256ELi128ELb0ELb1ELb1ELb0ELb1ELb1EEEEEEEEEvNT_6ParamsE)
        /*017c*/ 	.word	0x00000000


	//----- nvinfo : EIATTR_REGCOUNT
	.align		4
.L_74:
        /*0180*/ 	.byte	0x04, 0x2f
        /*0182*/ 	.short	(.L_76 - .L_75)
	.align		4
.L_75:
        /*0184*/ 	.word	index@(_ZN7cutlass13device_kernelIN5flash11enable_sm90INS1_16FlashAttnFwdSm90INS1_25CollectiveMainloopFwdSm90ILi2EN4cute5tupleIJNS5_1CILi1EEES8_S8_EEENS6_IJNS7_ILi64EEESA_SA_EEELi512ENS_10bfloat16_tEfNS_4arch4Sm90ELb0ELb0ELb1ELb0ELb0ELb0ELb1ELb0ELb0ELb1ELb0ELb0EEENS1_21CollectiveEpilogueFwdINS6_IJSA_NS7_ILi512EEESA_EEES9_SC_SE_Li256ELb0ELb1ELb0ELb0EEENS1_29StaticPersistentTileSchedulerILb0EEEEEEEEEvNT_6ParamsE)
        /*0188*/ 	.word	0x00000004


	//----- nvinfo : EIATTR_FRAME_SIZE
	.align		4
.L_76:
        /*018c*/ 	.byte	0x04, 0x11
        /*018e*/ 	.short	(.L_78 - .L_77)
	.align		4
.L_77:
        /*0190*/ 	.word	index@(_ZN7cutlass13device_kernelIN5flash11enable_sm90INS1_16FlashAttnFwdSm90INS1_25CollectiveMainloopFwdSm90ILi2EN4cute5tupleIJNS5_1CILi1EEES8_S8_EEENS6_IJNS7_ILi64EEESA_SA_EEELi512ENS_10bfloat16_tEfNS_4arch4Sm90ELb0ELb0ELb1ELb0ELb0ELb0ELb1ELb0ELb0ELb1ELb0ELb0EEENS1_21CollectiveEpilogueFwdINS6_IJSA_NS7_ILi512EEESA_EEES9_SC_SE_Li256ELb0ELb1ELb0ELb0EEENS1_29StaticPersistentTileSchedulerILb0EEEEEEEEEvNT_6ParamsE)
        /*0194*/ 	.word	0x00000000


	//----- nvinfo : EIATTR_REGCOUNT
	.align		4
.L_78:
        /*0198*/ 	.byte	0x04, 0x2f
        /*019a*/ 	.short	(.L_80 - .L_79)
	.align		4
.L_79:
        /*019c*/ 	.word	index@(_ZN7cutlass13device_kernelIN5flash11enable_sm90INS1_16FlashAttnFwdSm90INS1_25CollectiveMainloopFwdSm90ILi2EN4cute5tupleIJNS5_1CILi1EEES8_S8_EEENS6_IJNS7_ILi64EEESA_SA_EEELi512ENS_10bfloat16_tEfNS_4arch4Sm90ELb0ELb0ELb1ELb0ELb0ELb0ELb0ELb0ELb0ELb1ELb0ELb0EEENS1_21CollectiveEpilogueFwdINS6_IJSA_NS7_ILi512EEESA_EEES9_SC_SE_Li256ELb0ELb1ELb0ELb0EEENS1_29StaticPersistentTileSchedulerILb0EEEEEEEEEvNT_6ParamsE)
        /*01a0*/ 	.word	0x00000004


	//----- nvinfo : EIATTR_FRAME_SIZE
	.align		4
.L_80:
        /*01a4*/ 	.byte	0x04, 0x11
        /*01a6*/ 	.short	(.L_82 - .L_81)
	.align		4
.L_81:
        /*01a8*/ 	.word	index@(_ZN7cutlass13device_kernelIN5flash11enable_sm90INS1_16FlashAttnFwdSm90INS1_25CollectiveMainloopFwdSm90ILi2EN4cute5tupleIJNS5_1CILi1EEES8_S8_EEENS6_IJNS7_ILi64EEESA_SA_EEELi512ENS_10bfloat16_tEfNS_4arch4Sm90ELb0ELb0ELb1ELb0ELb0ELb0ELb0ELb0ELb0ELb1ELb0ELb0EEENS1_21CollectiveEpilogueFwdINS6_IJSA_NS7_ILi512EEESA_EEES9_SC_SE_Li256ELb0ELb1ELb0ELb0EEENS1_29StaticPersistentTileSchedulerILb0EEEEEEEEEvNT_6ParamsE)
        /*01ac*/ 	.word	0x00000000


	//----- nvinfo : EIATTR_MIN_STACK_SIZE
	.align		4
.L_82:
        /*01b0*/ 	.byte	0x04, 0x12
        /*01b2*/ 	.short	(.L_84 - .L_83)
	.align		4
.L_83:
        /*01b4*/ 	.word	index@(_ZN7cutlass13device_kernelIN5flash11enable_sm90INS1_16FlashAttnFwdSm90INS1_25CollectiveMainloopFwdSm90ILi2EN4cute5tupleIJNS5_1CILi1EEES8_S8_EEENS6_IJNS7_ILi64EEESA_SA_EEELi512ENS_10bfloat16_tEfNS_4arch4Sm90ELb0ELb0ELb1ELb0ELb0ELb0ELb0ELb0ELb0ELb1ELb0ELb0EEENS1_21CollectiveEpilogueFwdINS6_IJSA_NS7_ILi512EEESA_EEES9_SC_SE_Li256ELb0ELb1ELb0ELb0EEENS1_29StaticPersistentTileSchedulerILb0EEEEEEEEEvNT_6ParamsE)
        /*01b8*/ 	.word	0x00000000


	//----- nvinfo : EIATTR_MIN_STACK_SIZE
	.align		4
.L_84:
        /*01bc*/ 	.byte	0x04, 0x12
        /*01be*/ 	.short	(.L_86 - .L_85)
	.align		4
.L_85:
        /*01c0*/ 	.word	index@(_ZN7cutlass13device_kernelIN5flash11enable_sm90INS1_16FlashAttnFwdSm90INS1_25CollectiveMainloopFwdSm90ILi2EN4cute5tupleIJNS5_1CILi1EEES8_S8_EEENS6_IJNS7_ILi64EEESA_SA_EEELi512ENS_10bfloat16_tEfNS_4arch4Sm90ELb0ELb0ELb1ELb0ELb0ELb0ELb1ELb0ELb0ELb1ELb0ELb0EEENS1_21CollectiveEpilogueFwdINS6_IJSA_NS7_ILi512EEESA_EEES9_SC_SE_Li256ELb0ELb1ELb0ELb0EEENS1_29StaticPersistentTileSchedulerILb0EEEEEEEEEvNT_6ParamsE)
        /*01c4*/ 	.word	0x00000000


	//----- nvinfo : EIATTR_MIN_STACK_SIZE
	.align		4
.L_86:
        /*01c8*/ 	.byte	0x04, 0x12
        /*01ca*/ 	.short	(.L_88 - .L_87)
	.align		4
.L_87:
        /*01cc*/ 	.word	index@(_ZN7cutlass13device_kernelIN5flash11enable_sm90INS1_16FlashAttnFwdSm90INS1_25CollectiveMainloopFwdSm90ILi2EN4cute5tupleIJNS5_1CILi1EEES8_S8_EEENS6_IJNS7_ILi64EEESA_SA_EEELi512ENS_10bfloat16_tEfNS_4arch4Sm90ELb0ELb0ELb1ELb1ELb0ELb0ELb0ELb0ELb0ELb1ELb0ELb0EEENS1_21CollectiveEpilogueFwdINS6_IJSA_NS7_ILi512EEESA_EEES9_SC_SE_Li256ELb1ELb1ELb0ELb0EEENS1_36VarlenDynamicPersistentTileSchedulerILi64ELi64ELi256ELi128ELb0ELb1ELb1ELb0ELb1ELb1EEEEEEEEEvNT_6ParamsE)
        /*01d0*/ 	.word	0x00000000


	//----- nvinfo : EIATTR_MIN_STACK_SIZE
	.align		4
.L_88:
        /*01d4*/ 	.byte	0x04, 0x12
        /*01d6*/ 	.short	(.L_90 - .L_89)
	.align		4
.L_89:
        /*01d8*/ 	.word	index@(_ZN7cutlass13device_kernelIN5flash11enable_sm90INS1_16FlashAttnFwdSm90INS1_25CollectiveMainloopFwdSm90ILi2EN4cute5tupleIJNS5_1CILi1EEES8_S8_EEENS6_IJNS7_ILi64EEESA_SA_EEELi512ENS_10bfloat16_tEfNS_4arch4Sm90ELb0ELb0ELb1ELb1ELb0ELb1ELb0ELb0ELb0ELb1ELb0ELb0EEENS1_21CollectiveEpilogueFwdINS6_IJSA_NS7_ILi512EEESA_EEES9_SC_SE_Li256ELb1ELb1ELb0ELb0EEENS1_36VarlenDynamicPersistentTileSchedulerILi64ELi64ELi256ELi128ELb0ELb1ELb1ELb0ELb1ELb1EEEEEEEEEvNT_6ParamsE)
        /*01dc*/ 	.word	0x00000000


	//----- nvinfo : EIATTR_MIN_STACK_SIZE
	.align		4
.L_90:
        /*01e0*/ 	.byte	0x04, 0x12
        /*01e2*/ 	.short	(.L_92 - .L_91)
	.align		4
.L_91:
        /*01e4*/ 	.word	index@(_ZN7cutlass13device_kernelIN5flash11enable_sm90INS1_16FlashAttnFwdSm90INS1_25CollectiveMainloopFwdSm90ILi2EN4cute5tupleIJNS5_1CILi1EEES8_S8_EEENS6_IJNS7_ILi64EEESA_SA_EEELi512ENS_10bfloat16_tEfNS_4arch4Sm90ELb0ELb0ELb1ELb1ELb0ELb0ELb1ELb0ELb0ELb1ELb0ELb0EEENS1_21CollectiveEpilogueFwdINS6_IJSA_NS7_ILi512EEESA_EEES9_SC_SE_Li256ELb1ELb1ELb0ELb0EEENS1_36VarlenDynamicPersistentTileSchedulerILi64ELi64ELi256ELi128ELb0ELb1ELb1ELb0ELb1ELb1EEEEEEEEEvNT_6ParamsE)
        /*01e8*/ 	.word	0x00000000


	//----- nvinfo : EIATTR_MIN_STACK_SIZE
	.align		4
.L_92:
        /*01ec*/ 	.byte	0x04, 0x12
        /*01ee*/ 	.short	(.L_94 - .L_93)
	.align		4
.L_93:
        /*01f0*/ 	.word	index@(_ZN7cutlass13device_kernelIN5flash11enable_sm90INS1_16FlashAttnFwdSm90INS1_25CollectiveMainloopFwdSm90ILi2EN4cute5tupleIJNS5_1CILi1EEES8_S8_EEENS6_IJNS7_ILi64EEESA_SA_EEELi512ENS_10bfloat16_tEfNS_4arch4Sm90ELb0ELb0ELb1ELb1ELb0ELb1ELb1ELb0ELb0ELb1ELb0ELb0EEENS1_21CollectiveEpilogueFwdINS6_IJSA_NS7_ILi512EEESA_EEES9_SC_SE_Li256ELb1ELb1ELb0ELb0EEENS1_36VarlenDynamicPersistentTileSchedulerILi64ELi64ELi256ELi128ELb0ELb1ELb1ELb0ELb1ELb1EEEEEEEEEvNT_6ParamsE)
        /*01f4*/ 	.word	0x00000000


	//----- nvinfo : EIATTR_MIN_STACK_SIZE
	.align		4
.L_94:
        /*01f8*/ 	.byte	0x04, 0x12
        /*01fa*/ 	.short	(.L_96 - .L_95)
	.align		4
.L_95:
        /*01fc*/ 	.word	index@(_ZN7cutlass13device_kernelIN5flash11enable_sm90INS1_16FlashAttnFwdSm90INS1_25CollectiveMainloopFwdSm90ILi2EN4cute5tupleIJNS5_1CILi1EEES8_S8_EEENS6_IJNS7_ILi64EEESA_SA_EEELi512ENS_10bfloat16_tEfNS_4arch4Sm90ELb0ELb1ELb1ELb0ELb0ELb0ELb0ELb0ELb0ELb1ELb0ELb0EEENS1_21CollectiveEpilogueFwdINS6_IJSA_NS7_ILi512EEESA_EEES9_SC_SE_Li256ELb0ELb1ELb0ELb0EEENS1_30DynamicPersistentTileSchedulerILi256ELi128ELb0ELb1ELb1EEEEEEEEEvNT_6ParamsE)
        /*0200*/ 	.word	0x00000000


	//----- nvinfo : EIATTR_MIN_STACK_SIZE
	.align		4
.L_96:
        /*0204*/ 	.byte	0x04, 0x12
        /*0206*/ 	.short	(.L_98 - .L_97)
	.align		4
.L_97:
        /*0208*/ 	.word	index@(_ZN7cutlass13device_kernelIN5flash11enable_sm90INS1_16FlashAttnFwdSm90INS1_25CollectiveMainloopFwdSm90ILi2EN4cute5tupleIJNS5_1CILi1EEES8_S8_EEENS6_IJNS7_ILi64EEESA_SA_EEELi512ENS_10bfloat16_tEfNS_4arch4Sm90ELb0ELb1ELb1ELb0ELb0ELb0ELb1ELb0ELb0ELb1ELb0ELb0EEENS1_21CollectiveEpilogueFwdINS6_IJSA_NS7_ILi512EEESA_EEES9_SC_SE_Li256ELb0ELb1ELb0ELb0EEENS1_30DynamicPersistentTileSchedulerILi256ELi128ELb0ELb1ELb1EEEEEEEEEvNT_6ParamsE)
        /*020c*/ 	.word	0x00000000


	//----- nvinfo : EIATTR_MIN_STACK_SIZE
	.align		4
.L_98:
        /*0210*/ 	.byte	0x04, 0x12
        /*0212*/ 	.short	(.L_100 - .L_99)
	.align		4
.L_99:
        /*0214*/ 	.word	index@(_ZN7cutlass13device_kernelIN5flash11enable_sm90INS1_16FlashAttnFwdSm90INS1_25CollectiveMainloopFwdSm90ILi2EN4cute5tupleIJNS5_1CILi1EEES8_S8_EEENS6_IJNS7_ILi64EEESA_SA_EEELi512ENS_10bfloat16_tEfNS_4arch4Sm90ELb0ELb1ELb1ELb1ELb0ELb0ELb0ELb0ELb0ELb1ELb0ELb0EEENS1_21CollectiveEpilogueFwdINS6_IJSA_NS7_ILi512EEESA_EEES9_SC_SE_Li256ELb1ELb1ELb0ELb0EEENS1_36VarlenDynamicPersistentTileSchedulerILi64ELi64ELi256ELi128ELb0ELb1ELb1ELb1ELb0ELb1EEEEEEEEEvNT_6ParamsE)
        /*0218*/ 	.word	0x00000000


	//----- nvinfo : EIATTR_MIN_STACK_SIZE
	.align		4
.L_100:
        /*021c*/ 	.byte	0x04, 0x12
        /*021e*/ 	.short	(.L_102 - .L_101)
	.align		4
.L_101:
        /*0220*/ 	.word	index@(_ZN7cutlass13device_kernelIN5flash11enable_sm90INS1_16FlashAttnFwdSm90INS1_25CollectiveMainloopFwdSm90ILi2EN4cute5tupleIJNS5_1CILi1EEES8_S8_EEENS6_IJNS7_ILi64EEESA_SA_EEELi512ENS_10bfloat16_tEfNS_4arch4Sm90ELb0ELb1ELb1ELb1ELb0ELb1ELb0ELb0ELb0ELb1ELb0ELb0EEENS1_21CollectiveEpilogueFwdINS6_IJSA_NS7_ILi512EEESA_EEES9_SC_SE_Li256ELb1ELb1ELb0ELb0EEENS1_36VarlenDynamicPersistentTileSchedulerILi64ELi64ELi256ELi128ELb0ELb1ELb1ELb1ELb0ELb1EEEEEEEEEvNT_6ParamsE)
        /*0224*/ 	.word	0x00000000


	//----- nvinfo : EIATTR_MIN_STACK_SIZE
	.align		4
.L_102:
        /*0228*/ 	.byte	0x04, 0x12
        /*022a*/ 	.short	(.L_104 - .L_103)
	.align		4
.L_103:
        /*022c*/ 	.word	index@(_ZN7cutlass13device_kernelIN5flash11enable_sm90INS1_16FlashAttnFwdSm90INS1_25CollectiveMainloopFwdSm90ILi2EN4cute5tupleIJNS5_1CILi1EEES8_S8_EEENS6_IJNS7_ILi64EEESA_SA_EEELi512ENS_10bfloat16_tEfNS_4arch4Sm90ELb0ELb1ELb1ELb1ELb0ELb0ELb1ELb0ELb0ELb1ELb0ELb0EEENS1_21CollectiveEpilogueFwdINS6_IJSA_NS7_ILi512EEESA_EEES9_SC_SE_Li256ELb1ELb1ELb0ELb0EEENS1_36VarlenDynamicPersistentTileSchedulerILi64ELi64ELi256ELi128ELb0ELb1ELb1ELb1ELb0ELb1EEEEEEEEEvNT_6ParamsE)
        /*0230*/ 	.word	0x00000000


	//----- nvinfo : EIATTR_MIN_STACK_SIZE
	.align		4
.L_104:
        /*0234*/ 	.byte	0x04, 0x12
        /*0236*/ 	.short	(.L_106 - .L_105)
	.align		4
.L_105:
        /*0238*/ 	.word	index@(_ZN7cutlass13device_kernelIN5flash11enable_sm90INS1_16FlashAttnFwdSm90INS1_25CollectiveMainloopFwdSm90ILi2EN4cute5tupleIJNS5_1CILi1EEES8_S8_EEENS6_IJNS7_ILi64EEESA_SA_EEELi512ENS_10bfloat16_tEfNS_4arch4Sm90ELb0ELb1ELb1ELb1ELb0ELb1ELb1ELb0ELb0ELb1ELb0ELb0EEENS1_21CollectiveEpilogueFwdINS6_IJSA_NS7_ILi512EEESA_EEES9_SC_SE_Li256ELb1ELb1ELb0ELb0EEENS1_36VarlenDynamicPersistentTileSchedulerILi64ELi64ELi256ELi128ELb0ELb1ELb1ELb1ELb0ELb1EEEEEEEEEvNT_6ParamsE)
        /*023c*/ 	.word	0x00000000


	//----- nvinfo : EIATTR_MIN_STACK_SIZE
	.align		4
.L_106:
        /*0240*/ 	.byte	0x04, 0x12
        /*0242*/ 	.short	(.L_108 - .L_107)
	.align		4
.L_107:
        /*0244*/ 	.word	index@(_ZN7cutlass13device_kernelIN5flash11enable_sm90INS1_16FlashAttnFwdSm90INS1_25CollectiveMainloopFwdSm90ILi2EN4cute5tupleIJNS5_1CILi1EEES8_S8_EEENS6_IJNS7_ILi64EEESA_SA_EEELi512ENS_10bfloat16_tEfNS_4arch4Sm90ELb1ELb0ELb1ELb0ELb0ELb0ELb0ELb0ELb0ELb1ELb0ELb0EEENS1_21CollectiveEpilogueFwdINS6_IJSA_NS7_ILi512EEESA_EEES9_SC_SE_Li256ELb0ELb1ELb0ELb0EEENS1_30DynamicPersistentTileSchedulerILi256ELi128ELb0ELb1ELb1EEEEEEEEEvNT_6ParamsE)
        /*0248*/ 	.word	0x00000000


	//----- nvinfo : EIATTR_MIN_STACK_SIZE
	.align		4
.L_108:
        /*024c*/ 	.byte	0x04, 0x12
        /*024e*/ 	.short	(.L_110 - .L_109)
	.align		4
.L_109:
        /*0250*/ 	.word	index@(_ZN7cutlass13device_kernelIN5flash11enable_sm90INS1_16FlashAttnFwdSm90INS1_25CollectiveMainloopFwdSm90ILi2EN4cute5tupleIJNS5_1CILi1EEES8_S8_EEENS6_IJNS7_ILi64EEESA_SA_EEELi512ENS_10bfloat16_tEfNS_4arch4Sm90ELb1ELb0ELb1ELb0ELb0ELb0ELb1ELb0ELb0ELb1ELb0ELb0EEENS1_21CollectiveEpilogueFwdINS6_IJSA_NS7_ILi512EEESA_EEES9_SC_SE_Li256ELb0ELb1ELb0ELb0EEENS1_30DynamicPersistentTileSchedulerILi256ELi128ELb0ELb1ELb1EEEEEEEEEvNT_6ParamsE)
        /*0254*/ 	.word	0x00000000


	//----- nvinfo : EIATTR_MIN_STACK_SIZE
	.align		4
.L_110:
        /*0258*/ 	.byte	0x04, 0x12
        /*025a*/ 	.short	(.L_112 - .L_111)
	.align		4
.L_111:
        /*025c*/ 	.word	index@(_ZN7cutlass13device_kernelIN5flash11enable_sm90INS1_16FlashAttnFwdSm90INS1_25CollectiveMainloopFwdSm90ILi2EN4cute5tupleIJNS5_1CILi1EEES8_S8_EEENS6_IJNS7_ILi64EEESA_SA_EEELi512ENS_10bfloat16_tEfNS_4arch4Sm90ELb1ELb0ELb1ELb1ELb0ELb0ELb0ELb0ELb0ELb1ELb0ELb0EEENS1_21CollectiveEpilogueFwdINS6_IJSA_NS7_ILi512EEESA_EEES9_SC_SE_Li256ELb1ELb1ELb0ELb0EEENS1_36VarlenDynamicPersistentTileSchedulerILi64ELi64ELi256ELi128ELb0ELb1ELb1ELb1ELb1ELb1EEEEEEEEEvNT_6ParamsE)
        /*0260*/ 	.word	0x00000000


	//----- nvinfo : EIATTR_MIN_STACK_SIZE
	.align		4
.L_112:
        /*0264*/ 	.byte	0x04, 0x12
        /*0266*/ 	.short	(.L_114 - .L_113)
	.align		4
.L_113:
        /*0268*/ 	.word	index@(_ZN7cutlass13device_kernelIN5flash11enable_sm90INS1_16FlashAttnFwdSm90INS1_25CollectiveMainloopFwdSm90ILi2EN4cute5tupleIJNS5_1CILi1EEES8_S8_EEENS6_IJNS7_ILi64EEESA_SA_EEELi512ENS_10bfloat16_tEfNS_4arch4Sm90ELb1ELb0ELb1ELb1ELb0ELb1ELb0ELb0ELb0ELb1ELb0ELb0EEENS1_21CollectiveEpilogueFwdINS6_IJSA_NS7_ILi512EEESA_EEES9_SC_SE_Li256ELb1ELb1ELb0ELb0EEENS1_36VarlenDynamicPersistentTileSchedulerILi64ELi64ELi256ELi128ELb0ELb1ELb1ELb1ELb1ELb1EEEEEEEEEvNT_6ParamsE)
        /*026c*/ 	.word	0x00000000


	//----- nvinfo : EIATTR_MIN_STACK_SIZE
	.align		4
.L_114:
        /*0270*/ 	.byte	0x04, 0x12
        /*0272*/ 	.short	(.L_116 - .L_115)
	.align		4
.L_115:
        /*0274*/ 	.word	index@(_ZN7cutlass13device_kernelIN5flash11enable_sm90INS1_16FlashAttnFwdSm90INS1_25CollectiveMainloopFwdSm90ILi2EN4cute5tupleIJNS5_1CILi1EEES8_S8_EEENS6_IJNS7_ILi64EEESA_SA_EEELi512ENS_10bfloat16_tEfNS_4arch4Sm90ELb1ELb0ELb1ELb1ELb0ELb0ELb1ELb0ELb0ELb1ELb0ELb0EEENS1_21CollectiveEpilogueFwdINS6_IJSA_NS7_ILi512EEESA_EEES9_SC_SE_Li256ELb1ELb1ELb0ELb0EEENS1_36VarlenDynamicPersistentTileSchedulerILi64ELi64ELi256ELi128ELb0ELb1ELb1ELb1ELb1ELb1EEEEEEEEEvNT_6ParamsE)
        /*0278*/ 	.word	0x00000000


	//----- nvinfo : EIATTR_MIN_STACK_SIZE
	.align		4
.L_116:
        /*027c*/ 	.byte	0x04, 0x12
        /*027e*/ 	.short	(.L_118 - .L_117)
	.align		4
.L_117:
        /*0280*/ 	.word	index@(_ZN7cutlass13device_kernelIN5flash11enable_sm90INS1_16FlashAttnFwdSm90INS1_25CollectiveMainloopFwdSm90ILi2EN4cute5tupleIJNS5_1CILi1EEES8_S8_EEENS6_IJNS7_ILi64EEESA_SA_EEELi512ENS_10bfloat16_tEfNS_4arch4Sm90ELb1ELb0ELb1ELb1ELb0ELb1ELb1ELb0ELb0ELb1ELb0ELb0EEENS1_21CollectiveEpilogueFwdINS6_IJSA_NS7_ILi512EEESA_EEES9_SC_SE_Li256ELb1ELb1ELb0ELb0EEENS1_36VarlenDynamicPersistentTileSchedulerILi64ELi64ELi256ELi128ELb0ELb1ELb1ELb1ELb1ELb1EEEEEEEEEvNT_6ParamsE)
        /*0284*/ 	.word	0x00000000
.L_118:


//--------------------- .nv.compat                --------------------------
	.section	.nv.compat,"",@"SHT_CUDA_COMPAT_INFO"
	.align	4
        /*0000*/ 	.byte	0x02, 0x09, 0x01, 0x00, 0x02, 0x02, 0x01, 0x00, 0x02, 0x05, 0x05, 0x00, 0x03, 0x07, 0x01, 0x01
        /*0010*/ 	.byte	0x02, 0x03, 0x00, 0x00, 0x02, 0x06, 0x01, 0x00, 0x04, 0x0b, 0x08, 0x00, 0x00, 0x00, 0x00, 0x00
        /*0020*/ 	.byte	0x00, 0x00, 0x00, 0x00


//--------------------- .nv.info._ZN7cutlass13device_kernelIN5flash11enable_sm90INS1_16FlashAttnFwdSm90INS1_25CollectiveMainloopFwdSm90ILi2EN4cute5tupleIJNS5_1CILi1EEES8_S8_EEENS6_IJNS7_ILi64EEESA_SA_EEELi512ENS_10bfloat16_tEfNS_4arch4Sm90ELb0ELb0ELb1ELb0ELb0ELb0ELb0ELb0ELb0ELb1ELb0ELb0EEENS1_21CollectiveEpilogueFwdINS6_IJSA_NS7_ILi512EEESA_EEES9_SC_SE_Li256ELb0ELb1ELb0ELb0EEENS1_29StaticPersistentTileSchedulerILb0EEEEEEEEEvNT_6ParamsE --------------------------
	.section	.nv.info._ZN7cutlass13device_kernelIN5flash11enable_sm90INS1_16FlashAttnFwdSm90INS1_25CollectiveMainloopFwdSm90ILi2EN4cute5tupleIJNS5_1CILi1EEES8_S8_EEENS6_IJNS7_ILi64EEESA_SA_EEELi512ENS_10bfloat16_tEfNS_4arch4Sm90ELb0ELb0ELb1ELb0ELb0ELb0ELb0ELb0ELb0ELb1ELb0ELb0EEENS1_21CollectiveEpilogueFwdINS6_IJSA_NS7_ILi512EEESA_EEES9_SC_SE_Li256ELb0ELb1ELb0ELb0EEENS1_29StaticPersistentTileSchedulerILb0EEEEEEEEEvNT_6ParamsE,"",@"SHT_CUDA_INFO"
	.sectionflags	@""
	.align	4


	//----- nvinfo : EIATTR_CUDA_API_VERSION
	.align		4
        /*0000*/ 	.byte	0x04, 0x37
        /*0002*/ 	.short	(.L_120 - .L_119)
.L_119:
        /*0004*/ 	.word	0x00000082


	//----- nvinfo : EIATTR_KPARAM_INFO
	.align		4
.L_120:
        /*0008*/ 	.byte	0x04, 0x17
        /*000a*/ 	.short	(.L_122 - .L_121)
.L_121:
        /*000c*/ 	.word	0x00000000
        /*0010*/ 	.short	0x0000
        /*0012*/ 	.short	0x0000
        /*0014*/ 	.byte	0x00, 0xf0, 0x01, 0x28


	//----- nvinfo : EIATTR_SPARSE_MMA_MASK
	.align		4
.L_122:
        /*0018*/ 	.byte	0x03, 0x50
        /*001a*/ 	.short	0x0000


	//----- nvinfo : EIATTR_MAXREG_COUNT
	.align		4
        /*001c*/ 	.byte	0x03, 0x1b
        /*001e*/ 	.short	0x00a8


	//----- nvinfo : EIATTR_MERCURY_ISA_VERSION
	.align		4
        /*0020*/ 	.byte	0x03, 0x5f
        /*0022*/ 	.short	0x0101


	//----- nvinfo : EIATTR_VRC_CTA_INIT_COUNT
	.align		4
        /*0024*/ 	.byte	0x02, 0x4a
	.zero		1
	.zero		1


	//----- nvinfo : EIATTR_EXIT_INSTR_OFFSETS
	.align		4
        /*0028*/ 	.byte	0x04, 0x1c
        /*002a*/ 	.short	(.L_124 - .L_123)


	//   ....[0]....
.L_123:
        /*002c*/ 	.word	0x00000010


	//----- nvinfo : EIATTR_MAX_THREADS
	.align		4
.L_124:
        /*0030*/ 	.byte	0x04, 0x05
        /*0032*/ 	.short	(.L_126 - .L_125)
.L_125:
        /*0034*/ 	.word	0x00000180
        /*0038*/ 	.word	0x00000001
        /*003c*/ 	.word	0x00000001


	//----- nvinfo : EIATTR_CBANK_PARAM_SIZE
	.align		4
.L_126:
        /*0040*/ 	.byte	0x03, 0x19
        /*0042*/ 	.short	0x0a00


	//----- nvinfo : EIATTR_PARAM_CBANK
	.align		4
        /*0044*/ 	.byte	0x04, 0x0a
        /*0046*/ 	.short	(.L_128 - .L_127)
	.align		4
.L_127:
        /*0048*/ 	.word	index@(.nv.constant0._ZN7cutlass13device_kernelIN5flash11enable_sm90INS1_16FlashAttnFwdSm90INS1_25CollectiveMainloopFwdSm90ILi2EN4cute5tupleIJNS5_1CILi1EEES8_S8_EEENS6_IJNS7_ILi64EEESA_SA_EEELi512ENS_10bfloat16_tEfNS_4arch4Sm90ELb0ELb0ELb1ELb0ELb0ELb0ELb0ELb0ELb0ELb1ELb0ELb0EEENS1_21CollectiveEpilogueFwdINS6_IJSA_NS7_ILi512EEESA_EEES9_SC_SE_Li256ELb0ELb1ELb0ELb0EEENS1_29StaticPersistentTileSchedulerILb0EEEEEEEEEvNT_6ParamsE)
        /*004c*/ 	.short	0x0380
        /*004e*/ 	.short	0x0a00


	//----- nvinfo : EIATTR_SW_WAR
	.align		4
.L_128:
        /*0050*/ 	.byte	0x04, 0x36
        /*0052*/ 	.short	(.L_130 - .L_129)
.L_129:
        /*0054*/ 	.word	0x00000008
.L_130:


//--------------------- .nv.info._ZN7cutlass13device_kernelIN5flash11enable_sm90INS1_16FlashAttnFwdSm90INS1_25CollectiveMainloopFwdSm90ILi2EN4cute5tupleIJNS5_1CILi1EEES8_S8_EEENS6_IJNS7_ILi64EEESA_SA_EEELi512ENS_10bfloat16_tEfNS_4arch4Sm90ELb0ELb0ELb1ELb0ELb0ELb0ELb1ELb0ELb0ELb1ELb0ELb0EEENS1_21CollectiveEpilogueFwdINS6_IJSA_NS7_ILi512EEESA_EEES9_SC_SE_Li256ELb0ELb1ELb0ELb0EEENS1_29StaticPersistentTileSchedulerILb0EEEEEEEEEvNT_6ParamsE --------------------------
	.section	.nv.info._ZN7cutlass13device_kernelIN5flash11enable_sm90INS1_16FlashAttnFwdSm90INS1_25CollectiveMainloopFwdSm90ILi2EN4cute5tupleIJNS5_1CILi1EEES8_S8_EEENS6_IJNS7_ILi64EEESA_SA_EEELi512ENS_10bfloat16_tEfNS_4arch4Sm90ELb0ELb0ELb1ELb0ELb0ELb0ELb1ELb0ELb0ELb1ELb0ELb0EEENS1_21CollectiveEpilogueFwdINS6_IJSA_NS7_ILi512EEESA_EEES9_SC_SE_Li256ELb0ELb1ELb0ELb0EEENS1_29StaticPersistentTileSchedulerILb0EEEEEEEEEvNT_6ParamsE,"",@"SHT_CUDA_INFO"
	.sectionflags	@""
	.align	4


	//----- nvinfo : EIATTR_CUDA_API_VERSION
	.align		4
        /*0000*/ 	.byte	0x04, 0x37
        /*0002*/ 	.short	(.L_132 - .L_131)
.L_131:
        /*0004*/ 	.word	0x00000082


	//----- nvinfo : EIATTR_KPARAM_INFO
	.align		4
.L_132:
        /*0008*/ 	.byte	0x04, 0x17
        /*000a*/ 	.short	(.L_134 - .L_133)
.L_133:
        /*000c*/ 	.word	0x00000000
        /*0010*/ 	.short	0x0000
        /*0012*/ 	.short	0x0000
        /*0014*/ 	.byte	0x00, 0xf0, 0x01, 0x2c


	//----- nvinfo : EIATTR_SPARSE_MMA_MASK
	.align		4
.L_134:
        /*0018*/ 	.byte	0x03, 0x50
        /*001a*/ 	.short	0x0000


	//----- nvinfo : EIATTR_MAXREG_COUNT
	.align		4
        /*001c*/ 	.byte	0x03, 0x1b
        /*001e*/ 	.short	0x00a8


	//----- nvinfo : EIATTR_MERCURY_ISA_VERSION
	.align		4
        /*0020*/ 	.byte	0x03, 0x5f
        /*0022*/ 	.short	0x0101


	//----- nvinfo : EIATTR_VRC_CTA_INIT_COUNT
	.align		4
        /*0024*/ 	.byte	0x02, 0x4a
	.zero		1
	.zero		1


	//----- nvinfo : EIATTR_EXIT_INSTR_OFFSETS
	.align		4
        /*0028*/ 	.byte	0x04, 0x1c
        /*002a*/ 	.short	(.L_136 - .L_135)


	//   ....[0]....
.L_135:
        /*002c*/ 	.word	0x00000010


	//----- nvinfo : EIATTR_MAX_THREADS
	.align		4
.L_136:
        /*0030*/ 	.byte	0x04, 0x05
        /*0032*/ 	.short	(.L_138 - .L_137)
.L_137:
        /*0034*/ 	.word	0x00000180
        /*0038*/ 	.word	0x00000001
        /*003c*/ 	.word	0x00000001


	//----- nvinfo : EIATTR_CBANK_PARAM_SIZE
	.align		4
.L_138:
        /*0040*/ 	.byte	0x03, 0x19
        /*0042*/ 	.short	0x0b00


	//----- nvinfo : EIATTR_PARAM_CBANK
	.align		4
        /*0044*/ 	.byte	0x04, 0x0a
        /*0046*/ 	.short	(.L_140 - .L_139)
	.align		4
.L_139:
        /*0048*/ 	.word	index@(.nv.constant0._ZN7cutlass13device_kernelIN5flash11enable_sm90INS1_16FlashAttnFwdSm90INS1_25CollectiveMainloopFwdSm90ILi2EN4cute5tupleIJNS5_1CILi1EEES8_S8_EEENS6_IJNS7_ILi64EEESA_SA_EEELi512ENS_10bfloat16_tEfNS_4arch4Sm90ELb0ELb0ELb1ELb0ELb0ELb0ELb1ELb0ELb0ELb1ELb0ELb0EEENS1_21CollectiveEpilogueFwdINS6_IJSA_NS7_ILi512EEESA_EEES9_SC_SE_Li256ELb0ELb1ELb0ELb0EEENS1_29StaticPersistentTileSchedulerILb0EEEEEEEEEvNT_6ParamsE)
        /*004c*/ 	.short	0x0380
        /*004e*/ 	.short	0x0b00


	//----- nvinfo : EIATTR_SW_WAR
	.align		4
.L_140:
        /*0050*/ 	.byte	0x04, 0x36
        /*0052*/ 	.short	(.L_142 - .L_141)
.L_141:
        /*0054*/ 	.word	0x00000008
.L_142:


//--------------------- .nv.info._ZN7cutlass13device_kernelIN5flash11enable_sm90INS1_16FlashAttnFwdSm90INS1_25CollectiveMainloopFwdSm90ILi2EN4cute5tupleIJNS5_1CILi1EEES8_S8_EEENS6_IJNS7_ILi64EEESA_SA_EEELi512ENS_10bfloat16_tEfNS_4arch4Sm90ELb0ELb0ELb1ELb1ELb0ELb0ELb0ELb0ELb0ELb1ELb0ELb0EEENS1_21CollectiveEpilogueFwdINS6_IJSA_NS7_ILi512EEESA_EEES9_SC_SE_Li256ELb1ELb1ELb0ELb0EEENS1_36VarlenDynamicPersistentTileSchedulerILi64ELi64ELi256ELi128ELb0ELb1ELb1ELb0ELb1ELb1EEEEEEEEEvNT_6ParamsE --------------------------
	.section	.nv.info._ZN7cutlass13device_kernelIN5flash11enable_sm90INS1_16FlashAttnFwdSm90INS1_25CollectiveMainloopFwdSm90ILi2EN4cute5tupleIJNS5_1CILi1EEES8_S8_EEENS6_IJNS7_ILi64EEESA_SA_EEELi512ENS_10bfloat16_tEfNS_4arch4Sm90ELb0ELb0ELb1ELb1ELb0ELb0ELb0ELb0ELb0ELb1ELb0ELb0EEENS1_21CollectiveEpilogueFwdINS6_IJSA_NS7_ILi512EEESA_EEES9_SC_SE_Li256ELb1ELb1ELb0ELb0EEENS1_36VarlenDynamicPersistentTileSchedulerILi64ELi64ELi256ELi128ELb0ELb1ELb1ELb0ELb1ELb1EEEEEEEEEvNT_6ParamsE,"",@"SHT_CUDA_INFO"
	.sectionflags	@""
	.align	4


	//----- nvinfo : EIATTR_CUDA_API_VERSION
	.align		4
        /*0000*/ 	.byte	0x04, 0x37
        /*0002*/ 	.short	(.L_144 - .L_143)
.L_143:
        /*0004*/ 	.word	0x00000082


	//----- nvinfo : EIATTR_KPARAM_INFO
	.align		4
.L_144:
        /*0008*/ 	.byte	0x04, 0x17
        /*000a*/ 	.short	(.L_146 - .L_145)
.L_145:
        /*000c*/ 	.word	0x00000000
        /*0010*/ 	.short	0x0000
        /*0012*/ 	.short	0x0000
        /*0014*/ 	.byte	0x00, 0xf0, 0x01, 0x2a


	//----- nvinfo : EIATTR_SPARSE_MMA_MASK
	.align		4
.L_146:
        /*0018*/ 	.byte	0x03, 0x50
        /*001a*/ 	.short	0x0000


	//----- nvinfo : EIATTR_MAXREG_COUNT
	.align		4
        /*001c*/ 	.byte	0x03, 0x1b
        /*001e*/ 	.short	0x00a8


	//----- nvinfo : EIATTR_MERCURY_ISA_VERSION
	.align		4
        /*0020*/ 	.byte	0x03, 0x5f
        /*0022*/ 	.short	0x0101


	//----- nvinfo : EIATTR_VRC_CTA_INIT_COUNT
	.align		4
        /*0024*/ 	.byte	0x02, 0x4a
	.zero		1
	.zero		1


	//----- nvinfo : EIATTR_EXIT_INSTR_OFFSETS
	.align		4
        /*0028*/ 	.byte	0x04, 0x1c
        /*002a*/ 	.short	(.L_148 - .L_147)


	//   ....[0]....
.L_147:
        /*002c*/ 	.word	0x00000010


	//----- nvinfo : EIATTR_MAX_THREADS
	.align		4
.L_148:
        /*0030*/ 	.byte	0x04, 0x05
        /*0032*/ 	.short	(.L_150 - .L_149)
.L_149:
        /*0034*/ 	.word	0x00000180
        /*0038*/ 	.word	0x00000001
        /*003c*/ 	.word	0x00000001


	//----- nvinfo : EIATTR_CBANK_PARAM_SIZE
	.align		4
.L_150:
        /*0040*/ 	.byte	0x03, 0x19
        /*0042*/ 	.short	0x0a80


	//----- nvinfo : EIATTR_PARAM_CBANK
	.align		4
        /*0044*/ 	.byte	0x04, 0x0a
        /*0046*/ 	.short	(.L_152 - .L_151)
	.align		4
.L_151:
        /*0048*/ 	.word	index@(.nv.constant0._ZN7cutlass13device_kernelIN5flash11enable_sm90INS1_16FlashAttnFwdSm90INS1_25CollectiveMainloopFwdSm90ILi2EN4cute5tupleIJNS5_1CILi1EEES8_S8_EEENS6_IJNS7_ILi64EEESA_SA_EEELi512ENS_10bfloat16_tEfNS_4arch4Sm90ELb0ELb0ELb1ELb1ELb0ELb0ELb0ELb0ELb0ELb1ELb0ELb0EEENS1_21CollectiveEpilogueFwdINS6_IJSA_NS7_ILi512EEESA_EEES9_SC_SE_Li256ELb1ELb1ELb0ELb0EEENS1_36VarlenDynamicPersistentTileSchedulerILi64ELi64ELi256ELi128ELb0ELb1ELb1ELb0ELb1ELb1EEEEEEEEEvNT_6ParamsE)
        /*004c*/ 	.short	0x0380
        /*004e*/ 	.short	0x0a80


	//----- nvinfo : EIATTR_SW_WAR
	.align		4
.L_152:
        /*0050*/ 	.byte	0x04, 0x36
        /*0052*/ 	.short	(.L_154 - .L_153)
.L_153:
        /*0054*/ 	.word	0x00000008
.L_154:


//--------------------- .nv.info._ZN7cutlass13device_kernelIN5flash11enable_sm90INS1_16FlashAttnFwdSm90INS1_25CollectiveMainloopFwdSm90ILi2EN4cute5tupleIJNS5_1CILi1EEES8_S8_EEENS6_IJNS7_ILi64EEESA_SA_EEELi512ENS_10bfloat16_tEfNS_4arch4Sm90ELb0ELb0ELb1ELb1ELb0ELb1ELb0ELb0ELb0ELb1ELb0ELb0EEENS1_21CollectiveEpilogueFwdINS6_IJSA_NS7_ILi512EEESA_EEES9_SC_SE_Li256ELb1ELb1ELb0ELb0EEENS1_36VarlenDynamicPersistentTileSchedulerILi64ELi64ELi256ELi128ELb0ELb1ELb1ELb0ELb1ELb1EEEEEEEEEvNT_6ParamsE --------------------------
	.section	.nv.info._ZN7cutlass13device_kernelIN5flash11enable_sm90INS1_16FlashAttnFwdSm90INS1_25CollectiveMainloopFwdSm90ILi2EN4cute5tupleIJNS5_1CILi1EEES8_S8_EEENS6_IJNS7_ILi64EEESA_SA_EEELi512ENS_10bfloat16_tEfNS_4arch4Sm90ELb0ELb0ELb1ELb1ELb0ELb1ELb0ELb0ELb0ELb1ELb0ELb0EEENS1_21CollectiveEpilogueFwdINS6_IJSA_NS7_ILi512EEESA_EEES9_SC_SE_Li256ELb1ELb1ELb0ELb0EEENS1_36VarlenDynamicPersistentTileSchedulerILi64ELi64ELi256ELi128ELb0ELb1ELb1ELb0ELb1ELb1EEEEEEEEEvNT_6ParamsE,"",@"SHT_CUDA_INFO"
	.sectionflags	@""
	.align	4


	//----- nvinfo : EIATTR_CUDA_API_VERSION
	.align		4
        /*0000*/ 	.byte	0x04, 0x37
        /*0002*/ 	.short	(.L_156 - .L_155)
.L_155:
        /*0004*/ 	.word	0x00000082


	//----- nvinfo : EIATTR_KPARAM_INFO
	.align		4
.L_156:
        /*0008*/ 	.byte	0x04, 0x17
        /*000a*/ 	.short	(.L_158 - .L_157)
.L_157:
        /*000c*/ 	.word	0x00000000
        /*0010*/ 	.short	0x0000
        /*0012*/ 	.short	0x0000
        /*0014*/ 	.byte	0x00, 0xf0, 0x01, 0x2a


	//----- nvinfo : EIATTR_SPARSE_MMA_MASK
	.align		4
.L_158:
        /*0018*/ 	.byte	0x03, 0x50
        /*001a*/ 	.short	0x0000


	//----- nvinfo : EIATTR_MAXREG_COUNT
	.align		4
        /*001c*/ 	.byte	0x03, 0x1b
        /*001e*/ 	.short	0x00a8


	//----- nvinfo : EIATTR_MERCURY_ISA_VERSION
	.align		4
        /*0020*/ 	.byte	0x03, 0x5f
        /*0022*/ 	.short	0x0101


	//----- nvinfo : EIATTR_VRC_CTA_INIT_COUNT
	.align		4
        /*0024*/ 	.byte	0x02, 0x4a
	.zero		1
	.zero		1


	//----- nvinfo : EIATTR_EXIT_INSTR_OFFSETS
	.align		4
        /*0028*/ 	.byte	0x04, 0x1c
        /*002a*/ 	.short	(.L_160 - .L_159)


	//   ....[0]....
.L_159:
        /*002c*/ 	.word	0x00000010


	//----- nvinfo : EIATTR_MAX_THREADS
	.align		4
.L_160:
        /*0030*/ 	.byte	0x04, 0x05
        /*0032*/ 	.short	(.L_162 - .L_161)
.L_161:
        /*0034*/ 	.word	0x00000180
        /*0038*/ 	.word	0x00000001
        /*003c*/ 	.word	0x00000001


	//----- nvinfo : EIATTR_CBANK_PARAM_SIZE
	.align		4
.L_162:
        /*0040*/ 	.byte	0x03, 0x19
        /*0042*/ 	.short	0x0a80


	//----- nvinfo : EIATTR_PARAM_CBANK
	.align		4
        /*0044*/ 	.byte	0x04, 0x0a
        /*0046*/ 	.short	(.L_164 - .L_163)
	.align		4
.L_163:
        /*0048*/ 	.word	index@(.nv.constant0._ZN7cutlass13device_kernelIN5flash11enable_sm90INS1_16FlashAttnFwdSm90INS1_25CollectiveMainloopFwdSm90ILi2EN4cute5tupleIJNS5_1CILi1EEES8_S8_EEENS6_IJNS7_ILi64EEESA_SA_EEELi512ENS_10bfloat16_tEfNS_4arch4Sm90ELb0ELb0ELb1ELb1ELb0ELb1ELb0ELb0ELb0ELb1ELb0ELb0EEENS1_21CollectiveEpilogueFwdINS6_IJSA_NS7_ILi512EEESA_EEES9_SC_SE_Li256ELb1ELb1ELb0ELb0EEENS1_36VarlenDynamicPersistentTileSchedulerILi64ELi64ELi256ELi128ELb0ELb1ELb1ELb0ELb1ELb1EEEEEEEEEvNT_6ParamsE)
        /*004c*/ 	.short	0x0380
        /*004e*/ 	.short	0x0a80


	//----- nvinfo : EIATTR_SW_WAR
	.align		4
.L_164:
        /*0050*/ 	.byte	0x04, 0x36
        /*0052*/ 	.short	(.L_166 - .L_165)
.L_165:
        /*0054*/ 	.word	0x00000008
.L_166:


//--------------------- .nv.info._ZN7cutlass13device_kernelIN5flash11enable_sm90INS1_16FlashAttnFwdSm90INS1_25CollectiveMainloopFwdSm90ILi2EN4cute5tupleIJNS5_1CILi1EEES8_S8_EEENS6_IJNS7_ILi64EEESA_SA_EEELi512ENS_10bfloat16_tEfNS_4arch4Sm90ELb0ELb0ELb1ELb1ELb0ELb0ELb1ELb0ELb0ELb1ELb0ELb0EEENS1_21CollectiveEpilogueFwdINS6_IJSA_NS7_ILi512EEESA_EEES9_SC_SE_Li256ELb1ELb1ELb0ELb0EEENS1_36VarlenDynamicPersistentTileSchedulerILi64ELi64ELi256ELi128ELb0ELb1ELb1ELb0ELb1ELb1EEEEEEEEEvNT_6ParamsE --------------------------
	.section	.nv.info._ZN7cutlass13device_kernelIN5flash11enable_sm90INS1_16FlashAttnFwdSm90INS1_25CollectiveMainloopFwdSm90ILi2EN4cute5tupleIJNS5_1CILi1EEES8_S8_EEENS6_IJNS7_ILi64EEESA_SA_EEELi512ENS_10bfloat16_tEfNS_4arch4Sm90ELb0ELb0ELb1ELb1ELb0ELb0ELb1ELb0ELb0ELb1ELb0ELb0EEENS1_21CollectiveEpilogueFwdINS6_IJSA_NS7_ILi512EEESA_EEES9_SC_SE_Li256ELb1ELb1ELb0ELb0EEENS1_36VarlenDynamicPersistentTileSchedulerILi64ELi64ELi256ELi128ELb0ELb1ELb1ELb0ELb1ELb1EEEEEEEEEvNT_6ParamsE,"",@"SHT_CUDA_INFO"
	.sectionflags	@""
	.align	4


	//----- nvinfo : EIATTR_CUDA_API_VERSION
	.align		4
        /*0000*/ 	.byte	0x04, 0x37
        /*0002*/ 	.short	(.L_168 - .L_167)
.L_167:
        /*0004*/ 	.word	0x00000082


	//----- nvinfo : EIATTR_KPARAM_INFO
	.align		4
.L_168:
        /*0008*/ 	.byte	0x04, 0x17
        /*000a*/ 	.short	(.L_170 - .L_169)
.L_169:
        /*000c*/ 	.word	0x00000000
        /*0010*/ 	.short	0x0000
        /*0012*/ 	.short	0x0000
        /*0014*/ 	.byte	0x00, 0xf0, 0x01, 0x2e


	//----- nvinfo : EIATTR_SPARSE_MMA_MASK
	.align		4
.L_170:
        /*0018*/ 	.byte	0x03, 0x50
        /*001a*/ 	.short	0x0000


	//----- nvinfo : EIATTR_MAXREG_COUNT
	.align		4
        /*001c*/ 	.byte	0x03, 0x1b
        /*001e*/ 	.short	0x00a8


	//----- nvinfo : EIATTR_MERCURY_ISA_VERSION
	.align		4
        /*0020*/ 	.byte	0x03, 0x5f
        /*0022*/ 	.short	0x0101


	//----- nvinfo : EIATTR_VRC_CTA_INIT_COUNT
	.align		4
        /*0024*/ 	.byte	0x02, 0x4a
	.zero		1
	.zero		1


	//----- nvinfo : EIATTR_EXIT_INSTR_OFFSETS
	.align		4
        /*0028*/ 	.byte	0x04, 0x1c
        /*002a*/ 	.short	(.L_172 - .L_171)


	//   ....[0]....
.L_171:
        /*002c*/ 	.word	0x00000010


	//----- nvinfo : EIATTR_MAX_THREADS
	.align		4
.L_172:
        /*0030*/ 	.byte	0x04, 0x05
        /*0032*/ 	.short	(.L_174 - .L_173)
.L_173:
        /*0034*/ 	.word	0x00000180
        /*0038*/ 	.word	0x00000001
        /*003c*/ 	.word	0x00000001


	//----- nvinfo : EIATTR_CBANK_PARAM_SIZE
	.align		4
.L_174:
        /*0040*/ 	.byte	0x03, 0x19
        /*0042*/ 	.short	0x0b80


	//----- nvinfo : EIATTR_PARAM_CBANK
	.align		4
        /*0044*/ 	.byte	0x04, 0x0a
        /*0046*/ 	.short	(.L_176 - .L_175)
	.align		4
.L_175:
        /*0048*/ 	.word	index@(.nv.constant0._ZN7cutlass13device_kernelIN5flash11enable_sm90INS1_16FlashAttnFwdSm90INS1_25CollectiveMainloopFwdSm90ILi2EN4cute5tupleIJNS5_1CILi1EEES8_S8_EEENS6_IJNS7_ILi64EEESA_SA_EEELi512ENS_10bfloat16_tEfNS_4arch4Sm90ELb0ELb0ELb1ELb1ELb0ELb0ELb1ELb0ELb0ELb1ELb0ELb0EEENS1_21CollectiveEpilogueFwdINS6_IJSA_NS7_ILi512EEESA_EEES9_SC_SE_Li256ELb1ELb1ELb0ELb0EEENS1_36VarlenDynamicPersistentTileSchedulerILi64ELi64ELi256ELi128ELb0ELb1ELb1ELb0ELb1ELb1EEEEEEEEEvNT_6ParamsE)
        /*004c*/ 	.short	0x0380
        /*004e*/ 	.short	0x0b80


	//----- nvinfo : EIATTR_SW_WAR
	.align		4
.L_176:
        /*0050*/ 	.byte	0x04, 0x36
        /*0052*/ 	.short	(.L_178 - .L_177)
.L_177:
        /*0054*/ 	.word	0x00000008
.L_178:


//--------------------- .nv.info._ZN7cutlass13device_kernelIN5flash11enable_sm90INS1_16FlashAttnFwdSm90INS1_25CollectiveMainloopFwdSm90ILi2EN4cute5tupleIJNS5_1CILi1EEES8_S8_EEENS6_IJNS7_ILi64EEESA_SA_EEELi512ENS_10bfloat16_tEfNS_4arch4Sm90ELb0ELb0ELb1ELb1ELb0ELb1ELb1ELb0ELb0ELb1ELb0ELb0EEENS1_21CollectiveEpilogueFwdINS6_IJSA_NS7_ILi512EEESA_EEES9_SC_SE_Li256ELb1ELb1ELb0ELb0EEENS1_36VarlenDynamicPersistentTileSchedulerILi64ELi64ELi256ELi128ELb0ELb1ELb1ELb0ELb1ELb1EEEEEEEEEvNT_6ParamsE --------------------------
	.section	.nv.info._ZN7cutlass13device_kernelIN5flash11enable_sm90INS1_16FlashAttnFwdSm90INS1_25CollectiveMainloopFwdSm90ILi2EN4cute5tupleIJNS5_1CILi1EEES8_S8_EEENS6_IJNS7_ILi64EEESA_SA_EEELi512ENS_10bfloat16_tEfNS_4arch4Sm90ELb0ELb0ELb1ELb1ELb0ELb1ELb1ELb0ELb0ELb1ELb0ELb0EEENS1_21CollectiveEpilogueFwdINS6_IJSA_NS7_ILi512EEESA_EEES9_SC_SE_Li256ELb1ELb1ELb0ELb0EEENS1_36VarlenDynamicPersistentTileSchedulerILi64ELi64ELi256ELi128ELb0ELb1ELb1ELb0ELb1ELb1EEEEEEEEEvNT_6ParamsE,"",@"SHT_CUDA_INFO"
	.sectionflags	@""
	.align	4


	//----- nvinfo : EIATTR_CUDA_API_VERSION
	.align		4
        /*0000*/ 	.byte	0x04, 0x37
        /*0002*/ 	.short	(.L_180 - .L_179)
.L_179:
        /*0004*/ 	.word	0x00000082


	//----- nvinfo : EIATTR_KPARAM_INFO
	.align		4
.L_180:
        /*0008*/ 	.byte	0x04, 0x17
        /*000a*/ 	.short	(.L_182 - .L_181)
.L_181:
        /*000c*/ 	.word	0x00000000
        /*0010*/ 	.short	0x0000
        /*0012*/ 	.short	0x0000
        /*0014*/ 	.byte	0x00, 0xf0, 0x01, 0x2e


	//----- nvinfo : EIATTR_SPARSE_MMA_MASK
	.align		4
.L_182:
        /*0018*/ 	.byte	0x03, 0x50
        /*001a*/ 	.short	0x0000


	//----- nvinfo : EIATTR_MAXREG_COUNT
	.align		4
        /*001c*/ 	.byte	0x03, 0x1b
        /*001e*/ 	.short	0x00a8


	//----- nvinfo : EIATTR_MERCURY_ISA_VERSION
	.align		4
        /*0020*/ 	.byte	0x03, 0x5f
        /*0022*/ 	.short	0x0101


	//----- nvinfo : EIATTR_VRC_CTA_INIT_COUNT
	.align		4
        /*0024*/ 	.byte	0x02, 0x4a
	.zero		1
	.zero		1


	//----- nvinfo : EIATTR_EXIT_INSTR_OFFSETS
	.align		4
        /*0028*/ 	.byte	0x04, 0x1c
        /*002a*/ 	.short	(.L_184 - .L_183)


	//   ....[0]....
.L_183:
        /*002c*/ 	.word	0x00000010


	//----- nvinfo : EIATTR_MAX_THREADS
	.align		4
.L_184:
        /*0030*/ 	.byte	0x04, 0x05
        /*0032*/ 	.short	(.L_186 - .L_185)
.L_185:
        /*0034*/ 	.word	0x00000180
        /*0038*/ 	.word	0x00000001
        /*003c*/ 	.word	0x00000001


	//----- nvinfo : EIATTR_CBANK_PARAM_SIZE
	.align		4
.L_186:
        /*0040*/ 	.byte	0x03, 0x19
        /*0042*/ 	.short	0x0b80


	//----- nvinfo : EIATTR_PARAM_CBANK
	.align		4
        /*0044*/ 	.byte	0x04, 0x0a
        /*0046*/ 	.short	(.L_188 - .L_187)
	.align		4
.L_187:
        /*0048*/ 	.word	index@(.nv.constant0._ZN7cutlass13device_kernelIN5flash11enable_sm90INS1_16FlashAttnFwdSm90INS1_25CollectiveMainloopFwdSm90ILi2EN4cute5tupleIJNS5_1CILi1EEES8_S8_EEENS6_IJNS7_ILi64EEESA_SA_EEELi512ENS_10bfloat16_tEfNS_4arch4Sm90ELb0ELb0ELb1ELb1ELb0ELb1ELb1ELb0ELb0ELb1ELb0ELb0EEENS1_21CollectiveEpilogueFwdINS6_IJSA_NS7_ILi512EEESA_EEES9_SC_SE_Li256ELb1ELb1ELb0ELb0EEENS1_36VarlenDynamicPersistentTileSchedulerILi64ELi64ELi256ELi128ELb0ELb1ELb1ELb0ELb1ELb1EEEEEEEEEvNT_6ParamsE)
        /*004c*/ 	.short	0x0380
        /*004e*/ 	.short	0x0b80


	//----- nvinfo : EIATTR_SW_WAR
	.align		4
.L_188:
        /*0050*/ 	.byte	0x04, 0x36
        /*0052*/ 	.short	(.L_190 - .L_189)
.L_189:
        /*0054*/ 	.word	0x00000008
.L_190:


//--------------------- .nv.info._ZN7cutlass13device_kernelIN5flash11enable_sm90INS1_16FlashAttnFwdSm90INS1_25CollectiveMainloopFwdSm90ILi2EN4cute5tupleIJNS5_1CILi1EEES8_S8_EEENS6_IJNS7_ILi64EEESA_SA_EEELi512ENS_10bfloat16_tEfNS_4arch4Sm90ELb0ELb1ELb1ELb0ELb0ELb0ELb0ELb0ELb0ELb1ELb0ELb0EEENS1_21CollectiveEpilogueFwdINS6_IJSA_NS7_ILi512EEESA_EEES9_SC_SE_Li256ELb0ELb1ELb0ELb0EEENS1_30DynamicPersistentTileSchedulerILi256ELi128ELb0ELb1ELb1EEEEEEEEEvNT_6ParamsE --------------------------
	.section	.nv.info._ZN7cutlass13device_kernelIN5flash11enable_sm90INS1_16FlashAttnFwdSm90INS1_25CollectiveMainloopFwdSm90ILi2EN4cute5tupleIJNS5_1CILi1EEES8_S8_EEENS6_IJNS7_ILi64EEESA_SA_EEELi512ENS_10bfloat16_tEfNS_4arch4Sm90ELb0ELb1ELb1ELb0ELb0ELb0ELb0ELb0ELb0ELb1ELb0ELb0EEENS1_21CollectiveEpilogueFwdINS6_IJSA_NS7_ILi512EEESA_EEES9_SC_SE_Li256ELb0ELb1ELb0ELb0EEENS1_30DynamicPersistentTileSchedulerILi256ELi128ELb0ELb1ELb1EEEEEEEEEvNT_6ParamsE,"",@"SHT_CUDA_INFO"
	.sectionflags	@""
	.align	4


	//----- nvinfo : EIATTR_CUDA_API_VERSION
	.align		4
        /*0000*/ 	.byte	0x04, 0x37
        /*0002*/ 	.short	(.L_192 - .L_191)
.L_191:
        /*0004*/ 	.word	0x00000082


	//----- nvinfo : EIATTR_KPARAM_INFO
	.align		4
.L_192:
        /*0008*/ 	.byte	0x04, 0x17
        /*000a*/ 	.short	(.L_194 - .L_193)
.L_193:
        /*000c*/ 	.word	0x00000000
        /*0010*/ 	.short	0x0000
        /*0012*/ 	.short	0x0000
        /*0014*/ 	.byte	0x00, 0xf0, 0x01, 0x2a


	//----- nvinfo : EIATTR_SPARSE_MMA_MASK
	.align		4
.L_194:
        /*0018*/ 	.byte	0x03, 0x50
        /*001a*/ 	.short	0x0000


	//----- nvinfo : EIATTR_MAXREG_COUNT
	.align		4
        /*001c*/ 	.byte	0x03, 0x1b
        /*001e*/ 	.short	0x00a8


	//----- nvinfo : EIATTR_MERCURY_ISA_VERSION
	.align		4
        /*0020*/ 	.byte	0x03, 0x5f
        /*0022*/ 	.short	0x0101


	//----- nvinfo : EIATTR_VRC_CTA_INIT_COUNT
	.align		4
        /*0024*/ 	.byte	0x02, 0x4a
	.zero		1
	.zero		1


	//----- nvinfo : EIATTR_EXIT_INSTR_OFFSETS
	.align		4
        /*0028*/ 	.byte	0x04, 0x1c
        /*002a*/ 	.short	(.L_196 - .L_195)


	//   ....[0]....
.L_195:
        /*002c*/ 	.word	0x00000010


	//----- nvinfo : EIATTR_MAX_THREADS
	.align		4
.L_196:
        /*0030*/ 	.byte	0x04, 0x05
        /*0032*/ 	.short	(.L_198 - .L_197)
.L_197:
        /*0034*/ 	.word	0x00000180
        /*0038*/ 	.word	0x00000001
        /*003c*/ 	.word	0x00000001


	//----- nvinfo : EIATTR_CBANK_PARAM_SIZE
	.align		4
.L_198:
        /*0040*/ 	.byte	0x03, 0x19
        /*0042*/ 	.short	0x0a80


	//----- nvinfo : EIATTR_PARAM_CBANK
	.align		4
        /*0044*/ 	.byte	0x04, 0x0a
        /*0046*/ 	.short	(.L_200 - .L_199)
	.align		4
.L_199:
        /*0048*/ 	.word	index@(.nv.constant0._ZN7cutlass13device_kernelIN5flash11enable_sm90INS1_16FlashAttnFwdSm90INS1_25CollectiveMainloopFwdSm90ILi2EN4cute5tupleIJNS5_1CILi1EEES8_S8_EEENS6_IJNS7_ILi64EEESA_SA_EEELi512ENS_10bfloat16_tEfNS_4arch4Sm90ELb0ELb1ELb1ELb0ELb0ELb0ELb0ELb0ELb0ELb1ELb0ELb0EEENS1_21CollectiveEpilogueFwdINS6_IJSA_NS7_ILi512EEESA_EEES9_SC_SE_Li256ELb0ELb1ELb0ELb0EEENS1_30DynamicPersistentTileSchedulerILi256ELi128ELb0ELb1ELb1EEEEEEEEEvNT_6ParamsE)
        /*004c*/ 	.short	0x0380
        /*004e*/ 	.short	0x0a80


	//----- nvinfo : EIATTR_SW_WAR
	.align		4
.L_200:
        /*0050*/ 	.byte	0x04, 0x36
        /*0052*/ 	.short	(.L_202 - .L_201)
.L_201:
        /*0054*/ 	.word	0x00000008
.L_202:


//--------------------- .nv.info._ZN7cutlass13device_kernelIN5flash11enable_sm90INS1_16FlashAttnFwdSm90INS1_25CollectiveMainloopFwdSm90ILi2EN4cute5tupleIJNS5_1CILi1EEES8_S8_EEENS6_IJNS7_ILi64EEESA_SA_EEELi512ENS_10bfloat16_tEfNS_4arch4Sm90ELb0ELb1ELb1ELb0ELb0ELb0ELb1ELb0ELb0ELb1ELb0ELb0EEENS1_21CollectiveEpilogueFwdINS6_IJSA_NS7_ILi512EEESA_EEES9_SC_SE_Li256ELb0ELb1ELb0ELb0EEENS1_30DynamicPersistentTileSchedulerILi256ELi128ELb0ELb1ELb1EEEEEEEEEvNT_6ParamsE --------------------------
	.section	.nv.info._ZN7cutlass13device_kernelIN5flash11enable_sm90INS1_16FlashAttnFwdSm90INS1_25CollectiveMainloopFwdSm90ILi2EN4cute5tupleIJNS5_1CILi1EEES8_S8_EEENS6_IJNS7_ILi64EEESA_SA_EEELi512ENS_10bfloat16_tEfNS_4arch4Sm90ELb0ELb1ELb1ELb0ELb0ELb0ELb1ELb0ELb0ELb1ELb0ELb0EEENS1_21CollectiveEpilogueFwdINS6_IJSA_NS7_ILi512EEESA_EEES9_SC_SE_Li256ELb0ELb1ELb0ELb0EEENS1_30DynamicPersistentTileSchedulerILi256ELi128ELb0ELb1ELb1EEEEEEEEEvNT_6ParamsE,"",@"SHT_CUDA_INFO"
	.sectionflags	@""
	.align	4


	//----- nvinfo : EIATTR_CUDA_API_VERSION
	.align		4
        /*0000*/ 	.byte	0x04, 0x37
        /*0002*/ 	.short	(.L_204 - .L_203)
.L_203:
        /*0004*/ 	.word	0x00000082


	//----- nvinfo : EIATTR_KPARAM_INFO
	.align		4
.L_204:
        /*0008*/ 	.byte	0x04, 0x17
        /*000a*/ 	.short	(.L_206 - .L_205)
.L_205:
        /*000c*/ 	.word	0x00000000
        /*0010*/ 	.short	0x0000
        /*0012*/ 	.short	0x0000
        /*0014*/ 	.byte	0x00, 0xf0, 0x01, 0x2e


	//----- nvinfo : EIATTR_SPARSE_MMA_MASK
	.align		4
.L_206:
        /*0018*/ 	.byte	0x03, 0x50
        /*001a*/ 	.short	0x0000


	//----- nvinfo : EIATTR_MAXREG_COUNT
	.align		4
        /*001c*/ 	.byte	0x03, 0x1b
        /*001e*/ 	.short	0x00a8


	//----- nvinfo : EIATTR_MERCURY_ISA_VERSION
	.align		4
        /*0020*/ 	.byte	0x03, 0x5f
        /*0022*/ 	.short	0x0101


	//----- nvinfo : EIATTR_VRC_CTA_INIT_COUNT
	.align		4
        /*0024*/ 	.byte	0x02, 0x4a
	.zero		1
	.zero		1


	//----- nvinfo : EIATTR_EXIT_INSTR_OFFSETS
	.align		4
        /*0028*/ 	.byte	0x04, 0x1c
        /*002a*/ 	.short	(.L_208 - .L_207)


	//   ....[0]....
.L_207:
        /*002c*/ 	.word	0x00000010


	//----- nvinfo : EIATTR_MAX_THREADS
	.align		4
.L_208:
        /*0030*/ 	.byte	0x04, 0x05
        /*0032*/ 	.short	(.L_210 - .L_209)
.L_209:
        /*0034*/ 	.word	0x00000180
        /*0038*/ 	.word	0x00000001
        /*003c*/ 	.word	0x00000001


	//----- nvinfo : EIATTR_CBANK_PARAM_SIZE
	.align		4
.L_210:
        /*0040*/ 	.byte	0x03, 0x19
        /*0042*/ 	.short	0x0b80


	//----- nvinfo : EIATTR_PARAM_CBANK
	.align		4
        /*0044*/ 	.byte	0x04, 0x0a
        /*0046*/ 	.short	(.L_212 - .L_211)
	.align		4
.L_211:
        /*0048*/ 	.word	index@(.nv.constant0._ZN7cutlass13device_kernelIN5flash11enable_sm90INS1_16FlashAttnFwdSm90INS1_25CollectiveMainloopFwdSm90ILi2EN4cute5tupleIJNS5_1CILi1EEES8_S8_EEENS6_IJNS7_ILi64EEESA_SA_EEELi512ENS_10bfloat16_tEfNS_4arch4Sm90ELb0ELb1ELb1ELb0ELb0ELb0ELb1ELb0ELb0ELb1ELb0ELb0EEENS1_21CollectiveEpilogueFwdINS6_IJSA_NS7_ILi512EEESA_EEES9_SC_SE_Li256ELb0ELb1ELb0ELb0EEENS1_30DynamicPersistentTileSchedulerILi256ELi128ELb0ELb1ELb1EEEEEEEEEvNT_6ParamsE)
        /*004c*/ 	.short	0x0380
        /*004e*/ 	.short	0x0b80


	//----- nvinfo : EIATTR_SW_WAR
	.align		4
.L_212:
        /*0050*/ 	.byte	0x04, 0x36
        /*0052*/ 	.short	(.L_214 - .L_213)
.L_213:
        /*0054*/ 	.word	0x00000008
.L_214:


//--------------------- .nv.info._ZN7cutlass13device_kernelIN5flash11enable_sm90INS1_16FlashAttnFwdSm90INS1_25CollectiveMainloopFwdSm90ILi2EN4cute5tupleIJNS5_1CILi1EEES8_S8_EEENS6_IJNS7_ILi64EEESA_SA_EEELi512ENS_10bfloat16_tEfNS_4arch4Sm90ELb0ELb1ELb1ELb1ELb0ELb0ELb0ELb0ELb0ELb1ELb0ELb0EEENS1_21CollectiveEpilogueFwdINS6_IJSA_NS7_ILi512EEESA_EEES9_SC_SE_Li256ELb1ELb1ELb0ELb0EEENS1_36VarlenDynamicPersistentTileSchedulerILi64ELi64ELi256ELi128ELb0ELb1ELb1ELb1ELb0ELb1EEEEEEEEEvNT_6ParamsE --------------------------
	.section	.nv.info._ZN7cutlass13device_kernelIN5flash11enable_sm90INS1_16FlashAttnFwdSm90INS1_25CollectiveMainloopFwdSm90ILi2EN4cute5tupleIJNS5_1CILi1EEES8_S8_EEENS6_IJNS7_ILi64EEESA_SA_EEELi512ENS_10bfloat16_tEfNS_4arch4Sm90ELb0ELb1ELb1ELb1ELb0ELb0ELb0ELb0ELb0ELb1ELb0ELb0EEENS1_21CollectiveEpilogueFwdINS6_IJSA_NS7_ILi512EEESA_EEES9_SC_SE_Li256ELb1ELb1ELb0ELb0EEENS1_36VarlenDynamicPersistentTileSchedulerILi64ELi64ELi256ELi128ELb0ELb1ELb1ELb1ELb0ELb1EEEEEEEEEvNT_6ParamsE,"",@"SHT_CUDA_INFO"
	.sectionflags	@""
	.align	4


	//----- nvinfo : EIATTR_CUDA_API_VERSION
	.align		4
        /*0000*/ 	.byte	0x04, 0x37
        /*0002*/ 	.short	(.L_216 - .L_215)
.L_215:
        /*0004*/ 	.word	0x00000082


	//----- nvinfo : EIATTR_KPARAM_INFO
	.align		4
.L_216:
        /*0008*/ 	.byte	0x04, 0x17
        /*000a*/ 	.short	(.L_218 - .L_217)
.L_217:
        /*000c*/ 	.word	0x00000000
        /*0010*/ 	.short	0x0000
        /*0012*/ 	.short	0x0000
        /*0014*/ 	.byte	0x00, 0xf0, 0x01, 0x2a


	//----- nvinfo : EIATTR_SPARSE_MMA_MASK
	.align		4
.L_218:
        /*0018*/ 	.byte	0x03, 0x50
        /*001a*/ 	.short	0x0000


	//----- nvinfo : EIATTR_MAXREG_COUNT
	.align		4
        /*001c*/ 	.byte	0x03, 0x1b
        /*001e*/ 	.short	0x00a8


	//----- nvinfo : EIATTR_MERCURY_ISA_VERSION
	.align		4
        /*0020*/ 	.byte	0x03, 0x5f
        /*0022*/ 	.short	0x0101


	//----- nvinfo : EIATTR_VRC_CTA_INIT_COUNT
	.align		4
        /*0024*/ 	.byte	0x02, 0x4a
	.zero		1
	.zero		1


	//----- nvinfo : EIATTR_EXIT_INSTR_OFFSETS
	.align		4
        /*0028*/ 	.byte	0x04, 0x1c
        /*002a*/ 	.short	(.L_220 - .L_219)


	//   ....[0]....
.L_219:
        /*002c*/ 	.word	0x00000010


	//----- nvinfo : EIATTR_MAX_THREADS
	.align		4
.L_220:
        /*0030*/ 	.byte	0x04, 0x05
        /*0032*/ 	.short	(.L_222 - .L_221)
.L_221:
        /*0034*/ 	.word	0x00000180
        /*0038*/ 	.word	0x00000001
        /*003c*/ 	.word	0x00000001


	//----- nvinfo : EIATTR_CBANK_PARAM_SIZE
	.align		4
.L_222:
        /*0040*/ 	.byte	0x03, 0x19
        /*0042*/ 	.short	0x0a80


	//----- nvinfo : EIATTR_PARAM_CBANK
	.align		4
        /*0044*/ 	.byte	0x04, 0x0a
        /*0046*/ 	.short	(.L_224 - .L_223)
	.align		4
.L_223:
        /*0048*/ 	.word	index@(.nv.constant0._ZN7cutlass13device_kernelIN5flash11enable_sm90INS1_16FlashAttnFwdSm90INS1_25CollectiveMainloopFwdSm90ILi2EN4cute5tupleIJNS5_1CILi1EEES8_S8_EEENS6_IJNS7_ILi64EEESA_SA_EEELi512ENS_10bfloat16_tEfNS_4arch4Sm90ELb0ELb1ELb1ELb1ELb0ELb0ELb0ELb0ELb0ELb1ELb0ELb0EEENS1_21CollectiveEpilogueFwdINS6_IJSA_NS7_ILi512EEESA_EEES9_SC_SE_Li256ELb1ELb1ELb0ELb0EEENS1_36VarlenDynamicPersistentTileSchedulerILi64ELi64ELi256ELi128ELb0ELb1ELb1ELb1ELb0ELb1EEEEEEEEEvNT_6ParamsE)
        /*004c*/ 	.short	0x0380
        /*004e*/ 	.short	0x0a80


	//----- nvinfo : EIATTR_SW_WAR
	.align		4
.L_224:
        /*0050*/ 	.byte	0x04, 0x36
        /*0052*/ 	.short	(.L_226 - .L_225)
.L_225:
        /*0054*/ 	.word	0x00000008
.L_226:


//--------------------- .nv.info._ZN7cutlass13device_kernelIN5flash11enable_sm90INS1_16FlashAttnFwdSm90INS1_25CollectiveMainloopFwdSm90ILi2EN4cute5tupleIJNS5_1CILi1EEES8_S8_EEENS6_IJNS7_ILi64EEESA_SA_EEELi512ENS_10bfloat16_tEfNS_4arch4Sm90ELb0ELb1ELb1ELb1ELb0ELb1ELb0ELb0ELb0ELb1ELb0ELb0EEENS1_21CollectiveEpilogueFwdINS6_IJSA_NS7_ILi512EEESA_EEES9_SC_SE_Li256ELb1ELb1ELb0ELb0EEENS1_36VarlenDynamicPersistentTileSchedulerILi64ELi64ELi256ELi128ELb0ELb1ELb1ELb1ELb0ELb1EEEEEEEEEvNT_6ParamsE --------------------------
	.section	.nv.info._ZN7cutlass13device_kernelIN5flash11enable_sm90INS1_16FlashAttnFwdSm90INS1_25CollectiveMainloopFwdSm90ILi2EN4cute5tupleIJNS5_1CILi1EEES8_S8_EEENS6_IJNS7_ILi64EEESA_SA_EEELi512ENS_10bfloat16_tEfNS_4arch4Sm90ELb0ELb1ELb1ELb1ELb0ELb1ELb0ELb0ELb0ELb1ELb0ELb0EEENS1_21CollectiveEpilogueFwdINS6_IJSA_NS7_ILi512EEESA_EEES9_SC_SE_Li256ELb1ELb1ELb0ELb0EEENS1_36VarlenDynamicPersistentTileSchedulerILi64ELi64ELi256ELi128ELb0ELb1ELb1ELb1ELb0ELb1EEEEEEEEEvNT_6ParamsE,"",@"SHT_CUDA_INFO"
	.sectionflags	@""
	.align	4


	//----- nvinfo : EIATTR_CUDA_API_VERSION
	.align		4
        /*0000*/ 	.byte	0x04, 0x37
        /*0002*/ 	.short	(.L_228 - .L_227)
.L_227:
        /*0004*/ 	.word	0x00000082


	//----- nvinfo : EIATTR_KPARAM_INFO
	.align		4
.L_228:
        /*0008*/ 	.byte	0x04, 0x17
        /*000a*/ 	.short	(.L_230 - .L_229)
.L_229:
        /*000c*/ 	.word	0x00000000
        /*0010*/ 	.short	0x0000
        /*0012*/ 	.short	0x0000
        /*0014*/ 	.byte	0x00, 0xf0, 0x01, 0x2a


	//----- nvinfo : EIATTR_SPARSE_MMA_MASK
	.align		4
.L_230:
        /*0018*/ 	.byte	0x03, 0x50
        /*001a*/ 	.short	0x0000


	//----- nvinfo : EIATTR_MAXREG_COUNT
	.align		4
        /*001c*/ 	.byte	0x03, 0x1b
        /*001e*/ 	.short	0x00a8


	//----- nvinfo : EIATTR_MERCURY_ISA_VERSION
	.align		4
        /*0020*/ 	.byte	0x03, 0x5f
        /*0022*/ 	.short	0x0101


	//----- nvinfo : EIATTR_VRC_CTA_INIT_COUNT
	.align		4
        /*0024*/ 	.byte	0x02, 0x4a
	.zero		1
	.zero		1


	//----- nvinfo : EIATTR_EXIT_INSTR_OFFSETS
	.align		4
        /*0028*/ 	.byte	0x04, 0x1c
        /*002a*/ 	.short	(.L_232 - .L_231)


	//   ....[0]....
.L_231:
        /*002c*/ 	.word	0x00000010


	//----- nvinfo : EIATTR_MAX_THREADS
	.align		4
.L_232:
        /*0030*/ 	.byte	0x04, 0x05
        /*0032*/ 	.short	(.L_234 - .L_233)
.L_233:
        /*0034*/ 	.word	0x00000180
        /*0038*/ 	.word	0x00000001
        /*003c*/ 	.word	0x00000001


	//----- nvinfo : EIATTR_CBANK_PARAM_SIZE
	.align		4
.L_234:
        /*0040*/ 	.byte	0x03, 0x19
        /*0042*/ 	.short	0x0a80


	//----- nvinfo : EIATTR_PARAM_CBANK
	.align		4
        /*0044*/ 	.byte	0x04, 0x0a
        /*0046*/ 	.short	(.L_236 - .L_235)
	.align		4
.L_235:
        /*0048*/ 	.word	index@(.nv.constant0._ZN7cutlass13device_kernelIN5flash11enable_sm90INS1_16FlashAttnFwdSm90INS1_25CollectiveMainloopFwdSm90ILi2EN4cute5tupleIJNS5_1CILi1EEES8_S8_EEENS6_IJNS7_ILi64EEESA_SA_EEELi512ENS_10bfloat16_tEfNS_4arch4Sm90ELb0ELb1ELb1ELb1ELb0ELb1ELb0ELb0ELb0ELb1ELb0ELb0EEENS1_21CollectiveEpilogueFwdINS6_IJSA_NS7_ILi512EEESA_EEES9_SC_SE_Li256ELb1ELb1ELb0ELb0EEENS1_36VarlenDynamicPersistentTileSchedulerILi64ELi64ELi256ELi128ELb0ELb1ELb1ELb1ELb0ELb1EEEEEEEEEvNT_6ParamsE)
        /*004c*/ 	.short	0x0380
        /*004e*/ 	.short	0x0a80


	//----- nvinfo : EIATTR_SW_WAR
	.align		4
.L_236:
        /*0050*/ 	.byte	0x04, 0x36
        /*0052*/ 	.short	(.L_238 - .L_237)
.L_237:
        /*0054*/ 	.word	0x00000008
.L_238:


//--------------------- .nv.info._ZN7cutlass13device_kernelIN5flash11enable_sm90INS1_16FlashAttnFwdSm90INS1_25CollectiveMainloopFwdSm90ILi2EN4cute5tupleIJNS5_1CILi1EEES8_S8_EEENS6_IJNS7_ILi64EEESA_SA_EEELi512ENS_10bfloat16_tEfNS_4arch4Sm90ELb0ELb1ELb1ELb1ELb0ELb0ELb1ELb0ELb0ELb1ELb0ELb0EEENS1_21CollectiveEpilogueFwdINS6_IJSA_NS7_ILi512EEESA_EEES9_SC_SE_Li256ELb1ELb1ELb0ELb0EEENS1_36VarlenDynamicPersistentTileSchedulerILi64ELi64ELi256ELi128ELb0ELb1ELb1ELb1ELb0ELb1EEEEEEEEEvNT_6ParamsE --------------------------
	.section	.nv.info._ZN7cutlass13device_kernelIN5flash11enable_sm90INS1_16FlashAttnFwdSm90INS1_25CollectiveMainloopFwdSm90ILi2EN4cute5tupleIJNS5_1CILi1EEES8_S8_EEENS6_IJNS7_ILi64EEESA_SA_EEELi512ENS_10bfloat16_tEfNS_4arch4Sm90ELb0ELb1ELb1ELb1ELb0ELb0ELb1ELb0ELb0ELb1ELb0ELb0EEENS1_21CollectiveEpilogueFwdINS6_IJSA_NS7_ILi512EEESA_EEES9_SC_SE_Li256ELb1ELb1ELb0ELb0EEENS1_36VarlenDynamicPersistentTileSchedulerILi64ELi64ELi256ELi128ELb0ELb1ELb1ELb1ELb0ELb1EEEEEEEEEvNT_6ParamsE,"",@"SHT_CUDA_INFO"
	.sectionflags	@""
	.align	4


	//----- nvinfo : EIATTR_CUDA_API_VERSION
	.align		4
        /*0000*/ 	.byte	0x04, 0x37
        /*0002*/ 	.short	(.L_240 - .L_239)
.L_239:
        /*0004*/ 	.word	0x00000082


	//----- nvinfo : EIATTR_KPARAM_INFO
	.align		4
.L_240:
        /*0008*/ 	.byte	0x04, 0x17
        /*000a*/ 	.short	(.L_242 - .L_241)
.L_241:
        /*000c*/ 	.word	0x00000000
        /*0010*/ 	.short	0x0000
        /*0012*/ 	.short	0x0000
        /*0014*/ 	.byte	0x00, 0xf0, 0x01, 0x2e


	//----- nvinfo : EIATTR_SPARSE_MMA_MASK
	.align		4
.L_242:
        /*0018*/ 	.byte	0x03, 0x50
        /*001a*/ 	.short	0x0000


	//----- nvinfo : EIATTR_MAXREG_COUNT
	.align		4
        /*001c*/ 	.byte	0x03, 0x1b
        /*001e*/ 	.short	0x00a8


	//----- nvinfo : EIATTR_MERCURY_ISA_VERSION
	.align		4
        /*0020*/ 	.byte	0x03, 0x5f
        /*0022*/ 	.short	0x0101


	//----- nvinfo : EIATTR_VRC_CTA_INIT_COUNT
	.align		4
        /*0024*/ 	.byte	0x02, 0x4a
	.zero		1
	.zero		1


	//----- nvinfo : EIATTR_EXIT_INSTR_OFFSETS
	.align		4
        /*0028*/ 	.byte	0x04, 0x1c
        /*002a*/ 	.short	(.L_244 - .L_243)


	//   ....[0]....
.L_243:
        /*002c*/ 	.word	0x00000010


	//----- nvinfo : EIATTR_MAX_THREADS
	.align		4
.L_244:
        /*0030*/ 	.byte	0x04, 0x05
        /*0032*/ 	.short	(.L_246 - .L_245)
.L_245:
        /*0034*/ 	.word	0x00000180
        /*0038*/ 	.word	0x00000001
        /*003c*/ 	.word	0x00000001


	//----- nvinfo : EIATTR_CBANK_PARAM_SIZE
	.align		4
.L_246:
        /*0040*/ 	.byte	0x03, 0x19
        /*0042*/ 	.short	0x0b80


	//----- nvinfo : EIATTR_PARAM_CBANK
	.align		4
        /*0044*/ 	.byte	0x04, 0x0a
        /*0046*/ 	.short	(.L_248 - .L_247)
	.align		4
.L_247:
        /*0048*/ 	.word	index@(.nv.constant0._ZN7cutlass13device_kernelIN5flash11enable_sm90INS1_16FlashAttnFwdSm90INS1_25CollectiveMainloopFwdSm90ILi2EN4cute5tupleIJNS5_1CILi1EEES8_S8_EEENS6_IJNS7_ILi64EEESA_SA_EEELi512ENS_10bfloat16_tEfNS_4arch4Sm90ELb0ELb1ELb1ELb1ELb0ELb0ELb1ELb0ELb0ELb1ELb0ELb0EEENS1_21CollectiveEpilogueFwdINS6_IJSA_NS7_ILi512EEESA_EEES9_SC_SE_Li256ELb1ELb1ELb0ELb0EEENS1_36VarlenDynamicPersistentTileSchedulerILi64ELi64ELi256ELi128ELb0ELb1ELb1ELb1ELb0ELb1EEEEEEEEEvNT_6ParamsE)
        /*004c*/ 	.short	0x0380
        /*004e*/ 	.short	0x0b80


	//----- nvinfo : EIATTR_SW_WAR
	.align		4
.L_248:
        /*0050*/ 	.byte	0x04, 0x36
        /*0052*/ 	.short	(.L_250 - .L_249)
.L_249:
        /*0054*/ 	.word	0x00000008
.L_250:


//--------------------- .nv.info._ZN7cutlass13device_kernelIN5flash11enable_sm90INS1_16FlashAttnFwdSm90INS1_25CollectiveMainloopFwdSm90ILi2EN4cute5tupleIJNS5_1CILi1EEES8_S8_EEENS6_IJNS7_ILi64EEESA_SA_EEELi512ENS_10bfloat16_tEfNS_4arch4Sm90ELb0ELb1ELb1ELb1ELb0ELb1ELb1ELb0ELb0ELb1ELb0ELb0EEENS1_21CollectiveEpilogueFwdINS6_IJSA_NS7_ILi512EEESA_EEES9_SC_SE_Li256ELb1ELb1ELb0ELb0EEENS1_36VarlenDynamicPersistentTileSchedulerILi64ELi64ELi256ELi128ELb0ELb1ELb1ELb1ELb0ELb1EEEEEEEEEvNT_6ParamsE --------------------------
	.section	.nv.info._ZN7cutlass13device_kernelIN5flash11enable_sm90INS1_16FlashAttnFwdSm90INS1_25CollectiveMainloopFwdSm90ILi2EN4cute5tupleIJNS5_1CILi1EEES8_S8_EEENS6_IJNS7_ILi64EEESA_SA_EEELi512ENS_10bfloat16_tEfNS_4arch4Sm90ELb0ELb1ELb1ELb1ELb0ELb1ELb1ELb0ELb0ELb1ELb0ELb0EEENS1_21CollectiveEpilogueFwdINS6_IJSA_NS7_ILi512EEESA_EEES9_SC_SE_Li256ELb1ELb1ELb0ELb0EEENS1_36VarlenDynamicPersistentTileSchedulerILi64ELi64ELi256ELi128ELb0ELb1ELb1ELb1ELb0ELb1EEEEEEEEEvNT_6ParamsE,"",@"SHT_CUDA_INFO"
	.sectionflags	@""
	.align	4


	//----- nvinfo : EIATTR_CUDA_API_VERSION
	.align		4
        /*0000*/ 	.byte	0x04, 0x37
        /*0002*/ 	.short	(.L_252 - .L_251)
.L_251:
        /*0004*/ 	.word	0x00000082


	//----- nvinfo : EIATTR_KPARAM_INFO
	.align		4
.L_252:
        /*0008*/ 	.byte	0x04, 0x17
        /*000a*/ 	.short	(.L_254 - .L_253)
.L_253:
        /*000c*/ 	.word	0x00000000
        /*0010*/ 	.short	0x0000
        /*0012*/ 	.short	0x0000
        /*0014*/ 	.byte	0x00, 0xf0, 0x01, 0x2e


	//----- nvinfo : EIATTR_SPARSE_MMA_MASK
	.align		4
.L_254:
        /*0018*/ 	.byte	0x03, 0x50
        /*001a*/ 	.short	0x0000


	//----- nvinfo : EIATTR_MAXREG_COUNT
	.align		4
        /*001c*/ 	.byte	0x03, 0x1b
        /*001e*/ 	.short	0x00a8


	//----- nvinfo : EIATTR_MERCURY_ISA_VERSION
	.align		4
        /*0020*/ 	.byte	0x03, 0x5f
        /*0022*/ 	.short	0x0101


	//----- nvinfo : EIATTR_VRC_CTA_INIT_COUNT
	.align		4
        /*0024*/ 	.byte	0x02, 0x4a
	.zero		1
	.zero		1


	//----- nvinfo : EIATTR_EXIT_INSTR_OFFSETS
	.align		4
        /*0028*/ 	.byte	0x04, 0x1c
        /*002a*/ 	.short	(.L_256 - .L_255)


	//   ....[0]....
.L_255:
        /*002c*/ 	.word	0x00000010


	//----- nvinfo : EIATTR_MAX_THREADS
	.align		4
.L_256:
        /*0030*/ 	.byte	0x04, 0x05
        /*0032*/ 	.short	(.L_258 - .L_257)
.L_257:
        /*0034*/ 	.word	0x00000180
        /*0038*/ 	.word	0x00000001
        /*003c*/ 	.word	0x00000001


	//----- nvinfo : EIATTR_CBANK_PARAM_SIZE
	.align		4
.L_258:
        /*0040*/ 	.byte	0x03, 0x19
        /*0042*/ 	.short	0x0b80


	//----- nvinfo : EIATTR_PARAM_CBANK
	.align		4
        /*0044*/ 	.byte	0x04, 0x0a
        /*0046*/ 	.short	(.L_260 - .L_259)
	.align		4
.L_259:
        /*0048*/ 	.word	index@(.nv.constant0._ZN7cutlass13device_kernelIN5flash11enable_sm90INS1_16FlashAttnFwdSm90INS1_25CollectiveMainloopFwdSm90ILi2EN4cute5tupleIJNS5_1CILi1EEES8_S8_EEENS6_IJNS7_ILi64EEESA_SA_EEELi512ENS_10bfloat16_tEfNS_4arch4Sm90ELb0ELb1ELb1ELb1ELb0ELb1ELb1ELb0ELb0ELb1ELb0ELb0EEENS1_21CollectiveEpilogueFwdINS6_IJSA_NS7_ILi512EEESA_EEES9_SC_SE_Li256ELb1ELb1ELb0ELb0EEENS1_36VarlenDynamicPersistentTileSchedulerILi64ELi64ELi256ELi128ELb0ELb1ELb1ELb1ELb0ELb1EEEEEEEEEvNT_6ParamsE)
        /*004c*/ 	.short	0x0380
        /*004e*/ 	.short	0x0b80


	//----- nvinfo : EIATTR_SW_WAR
	.align		4
.L_260:
        /*0050*/ 	.byte	0x04, 0x36
        /*0052*/ 	.short	(.L_262 - .L_261)
.L_261:
        /*0054*/ 	.word	0x00000008
.L_262:


//--------------------- .nv.info._ZN7cutlass13device_kernelIN5flash11enable_sm90INS1_16FlashAttnFwdSm90INS1_25CollectiveMainloopFwdSm90ILi2EN4cute5tupleIJNS5_1CILi1EEES8_S8_EEENS6_IJNS7_ILi64EEESA_SA_EEELi512ENS_10bfloat16_tEfNS_4arch4Sm90ELb1ELb0ELb1ELb0ELb0ELb0ELb0ELb0ELb0ELb1ELb0ELb0EEENS1_21CollectiveEpilogueFwdINS6_IJSA_NS7_ILi512EEESA_EEES9_SC_SE_Li256ELb0ELb1ELb0ELb0EEENS1_30DynamicPersistentTileSchedulerILi256ELi128ELb0ELb1ELb1EEEEEEEEEvNT_6ParamsE --------------------------
	.section	.nv.info._ZN7cutlass13device_kernelIN5flash11enable_sm90INS1_16FlashAttnFwdSm90INS1_25CollectiveMainloopFwdSm90ILi2EN4cute5tupleIJNS5_1CILi1EEES8_S8_EEENS6_IJNS7_ILi64EEESA_SA_EEELi512ENS_10bfloat16_tEfNS_4arch4Sm90ELb1ELb0ELb1ELb0ELb0ELb0ELb0ELb0ELb0ELb1ELb0ELb0EEENS1_21CollectiveEpilogueFwdINS6_IJSA_NS7_ILi512EEESA_EEES9_SC_SE_Li256ELb0ELb1ELb0ELb0EEENS1_30DynamicPersistentTileSchedulerILi256ELi128ELb0ELb1ELb1EEEEEEEEEvNT_6ParamsE,"",@"SHT_CUDA_INFO"
	.sectionflags	@""
	.align	4


	//----- nvinfo : EIATTR_CUDA_API_VERSION
	.align		4
        /*0000*/ 	.byte	0x04, 0x37
        /*0002*/ 	.short	(.L_264 - .L_263)
.L_263:
        /*0004*/ 	.word	0x00000082


	//----- nvinfo : EIATTR_KPARAM_INFO
	.align		4
.L_264:
        /*0008*/ 	.byte	0x04, 0x17
        /*000a*/ 	.short	(.L_266 - .L_265)
.L_265:
        /*000c*/ 	.word	0x00000000
        /*0010*/ 	.short	0x0000
        /*0012*/ 	.short	0x0000
        /*0014*/ 	.byte	0x00, 0xf0, 0x01, 0x2a


	//----- nvinfo : EIATTR_SPARSE_MMA_MASK
	.align		4
.L_266:
        /*0018*/ 	.byte	0x03, 0x50
        /*001a*/ 	.short	0x0000


	//----- nvinfo : EIATTR_MAXREG_COUNT
	.align		4
        /*001c*/ 	.byte	0x03, 0x1b
        /*001e*/ 	.short	0x00a8


	//----- nvinfo : EIATTR_MERCURY_ISA_VERSION
	.align		4
        /*0020*/ 	.byte	0x03, 0x5f
        /*0022*/ 	.short	0x0101


	//----- nvinfo : EIATTR_VRC_CTA_INIT_COUNT
	.align		4
        /*0024*/ 	.byte	0x02, 0x4a
	.zero		1
	.zero		1


	//----- nvinfo : EIATTR_EXIT_INSTR_OFFSETS
	.align		4
        /*0028*/ 	.byte	0x04, 0x1c
        /*002a*/ 	.short	(.L_268 - .L_267)


	//   ....[0]....
.L_267:
        /*002c*/ 	.word	0x00000010


	//----- nvinfo : EIATTR_MAX_THREADS
	.align		4
.L_268:
        /*0030*/ 	.byte	0x04, 0x05
        /*0032*/ 	.short	(.L_270 - .L_269)
.L_269:
        /*0034*/ 	.word	0x00000180
        /*0038*/ 	.word	0x00000001
        /*003c*/ 	.word	0x00000001


	//----- nvinfo : EIATTR_CBANK_PARAM_SIZE
	.align		4
.L_270:
        /*0040*/ 	.byte	0x03, 0x19
        /*0042*/ 	.short	0x0a80


	//----- nvinfo : EIATTR_PARAM_CBANK
	.align		4
        /*0044*/ 	.byte	0x04, 0x0a
        /*0046*/ 	.short	(.L_272 - .L_271)
	.align		4
.L_271:
        /*0048*/ 	.word	index@(.nv.constant0._ZN7cutlass13device_kernelIN5flash11enable_sm90INS1_16FlashAttnFwdSm90INS1_25CollectiveMainloopFwdSm90ILi2EN4cute5tupleIJNS5_1CILi1EEES8_S8_EEENS6_IJNS7_ILi64EEESA_SA_EEELi512ENS_10bfloat16_tEfNS_4arch4Sm90ELb1ELb0ELb1ELb0ELb0ELb0ELb0ELb0ELb0ELb1ELb0ELb0EEENS1_21CollectiveEpilogueFwdINS6_IJSA_NS7_ILi512EEESA_EEES9_SC_SE_Li256ELb0ELb1ELb0ELb0EEENS1_30DynamicPersistentTileSchedulerILi256ELi128ELb0ELb1ELb1EEEEEEEEEvNT_6ParamsE)
        /*004c*/ 	.short	0x0380
        /*004e*/ 	.short	0x0a80


	//----- nvinfo : EIATTR_SW_WAR
	.align		4
.L_272:
        /*0050*/ 	.byte	0x04, 0x36
        /*0052*/ 	.short	(.L_274 - .L_273)
.L_273:
        /*0054*/ 	.word	0x00000008
.L_274:


//--------------------- .nv.info._ZN7cutlass13device_kernelIN5flash11enable_sm90INS1_16FlashAttnFwdSm90INS1_25CollectiveMainloopFwdSm90ILi2EN4cute5tupleIJNS5_1CILi1EEES8_S8_EEENS6_IJNS7_ILi64EEESA_SA_EEELi512ENS_10bfloat16_tEfNS_4arch4Sm90ELb1ELb0ELb1ELb0ELb0ELb0ELb1ELb0ELb0ELb1ELb0ELb0EEENS1_21CollectiveEpilogueFwdINS6_IJSA_NS7_ILi512EEESA_EEES9_SC_SE_Li256ELb0ELb1ELb0ELb0EEENS1_30DynamicPersistentTileSchedulerILi256ELi128ELb0ELb1ELb1EEEEEEEEEvNT_6ParamsE --------------------------
	.section	.nv.info._ZN7cutlass13device_kernelIN5flash11enable_sm90INS1_16FlashAttnFwdSm90INS1_25CollectiveMainloopFwdSm90ILi2EN4cute5tupleIJNS5_1CILi1EEES8_S8_EEENS6_IJNS7_ILi64EEESA_SA_EEELi512ENS_10bfloat16_tEfNS_4arch4Sm90ELb1ELb0ELb1ELb0ELb0ELb0ELb1ELb0ELb0ELb1ELb0ELb0EEENS1_21CollectiveEpilogueFwdINS6_IJSA_NS7_ILi512EEESA_EEES9_SC_SE_Li256ELb0ELb1ELb0ELb0EEENS1_30DynamicPersistentTileSchedulerILi256ELi128ELb0ELb1ELb1EEEEEEEEEvNT_6ParamsE,"",@"SHT_CUDA_INFO"
	.sectionflags	@""
	.align	4


	//----- nvinfo : EIATTR_CUDA_API_VERSION
	.align		4
        /*0000*/ 	.byte	0x04, 0x37
        /*0002*/ 	.short	(.L_276 - .L_275)
.L_275:
        /*0004*/ 	.word	0x00000082


	//----- nvinfo : EIATTR_KPARAM_INFO
	.align		4
.L_276:
        /*0008*/ 	.byte	0x04, 0x17
        /*000a*/ 	.short	(.L_278 - .L_277)
.L_277:
        /*000c*/ 	.word	0x00000000
        /*0010*/ 	.short	0x0000
        /*0012*/ 	.short	0x0000
        /*0014*/ 	.byte	0x00, 0xf0, 0x01, 0x2e


	//----- nvinfo : EIATTR_SPARSE_MMA_MASK
	.align		4
.L_278:
        /*0018*/ 	.byte	0x03, 0x50
        /*001a*/ 	.short	0x0000


	//----- nvinfo : EIATTR_MAXREG_COUNT
	.align		4
        /*001c*/ 	.byte	0x03, 0x1b
        /*001e*/ 	.short	0x00a8


	//----- nvinfo : EIATTR_MERCURY_ISA_VERSION
	.align		4
        /*0020*/ 	.byte	0x03, 0x5f
        /*0022*/ 	.short	0x0101


	//----- nvinfo : EIATTR_VRC_CTA_INIT_COUNT
	.align		4
        /*0024*/ 	.byte	0x02, 0x4a
	.zero		1
	.zero		1


	//----- nvinfo : EIATTR_EXIT_INSTR_OFFSETS
	.align		4
        /*0028*/ 	.byte	0x04, 0x1c
        /*002a*/ 	.short	(.L_280 - .L_279)


	//   ....[0]....
.L_279:
        /*002c*/ 	.word	0x00000010


	//----- nvinfo : EIATTR_MAX_THREADS
	.align		4
.L_280:
        /*0030*/ 	.byte	0x04, 0x05
        /*0032*/ 	.short	(.L_282 - .L_281)
.L_281:
        /*0034*/ 	.word	0x00000180
        /*0038*/ 	.word	0x00000001
        /*003c*/ 	.word	0x00000001


	//----- nvinfo : EIATTR_CBANK_PARAM_SIZE
	.align		4
.L_282:
        /*0040*/ 	.byte	0x03, 0x19
        /*0042*/ 	.short	0x0b80


	//----- nvinfo : EIATTR_PARAM_CBANK
	.align		4
        /*0044*/ 	.byte	0x04, 0x0a
        /*0046*/ 	.short	(.L_284 - .L_283)
	.align		4
.L_283:
        /*0048*/ 	.word	index@(.nv.constant0._ZN7cutlass13device_kernelIN5flash11enable_sm90INS1_16FlashAttnFwdSm90INS1_25CollectiveMainloopFwdSm90ILi2EN4cute5tupleIJNS5_1CILi1EEES8_S8_EEENS6_IJNS7_ILi64EEESA_SA_EEELi512ENS_10bfloat16_tEfNS_4arch4Sm90ELb1ELb0ELb1ELb0ELb0ELb0ELb1ELb0ELb0ELb1ELb0ELb0EEENS1_21CollectiveEpilogueFwdINS6_IJSA_NS7_ILi512EEESA_EEES9_SC_SE_Li256ELb0ELb1ELb0ELb0EEENS1_30DynamicPersistentTileSchedulerILi256ELi128ELb0ELb1ELb1EEEEEEEEEvNT_6ParamsE)
        /*004c*/ 	.short	0x0380
        /*004e*/ 	.short	0x0b80


	//----- nvinfo : EIATTR_SW_WAR
	.align		4
.L_284:
        /*0050*/ 	.byte	0x04, 0x36
        /*0052*/ 	.short	(.L_286 - .L_285)
.L_285:
        /*0054*/ 	.word	0x00000008
.L_286:


//--------------------- .nv.info._ZN7cutlass13device_kernelIN5flash11enable_sm90INS1_16FlashAttnFwdSm90INS1_25CollectiveMainloopFwdSm90ILi2EN4cute5tupleIJNS5_1CILi1EEES8_S8_EEENS6_IJNS7_ILi64EEESA_SA_EEELi512ENS_10bfloat16_tEfNS_4arch4Sm90ELb1ELb0ELb1ELb1ELb0ELb0ELb0ELb0ELb0ELb1ELb0ELb0EEENS1_21CollectiveEpilogueFwdINS6_IJSA_NS7_ILi512EEESA_EEES9_SC_SE_Li256ELb1ELb1ELb0ELb0EEENS1_36VarlenDynamicPersistentTileSchedulerILi64ELi64ELi256ELi128ELb0ELb1ELb1ELb1ELb1ELb1EEEEEEEEEvNT_6ParamsE --------------------------
	.section	.nv.info._ZN7cutlass13device_kernelIN5flash11enable_sm90INS1_16FlashAttnFwdSm90INS1_25CollectiveMainloopFwdSm90ILi2EN4cute5tupleIJNS5_1CILi1EEES8_S8_EEENS6_IJNS7_ILi64EEESA_SA_EEELi512ENS_10bfloat16_tEfNS_4arch4Sm90ELb1ELb0ELb1ELb1ELb0ELb0ELb0ELb0ELb0ELb1ELb0ELb0EEENS1_21CollectiveEpilogueFwdINS6_IJSA_NS7_ILi512EEESA_EEES9_SC_SE_Li256ELb1ELb1ELb0ELb0EEENS1_36VarlenDynamicPersistentTileSchedulerILi64ELi64ELi256ELi128ELb0ELb1ELb1ELb1ELb1ELb1EEEEEEEEEvNT_6ParamsE,"",@"SHT_CUDA_INFO"
	.sectionflags	@""
	.align	4


	//----- nvinfo : EIATTR_CUDA_API_VERSION
	.align		4
        /*0000*/ 	.byte	0x04, 0x37
        /*0002*/ 	.short	(.L_288 - .L_287)
.L_287:
        /*0004*/ 	.word	0x00000082


	//----- nvinfo : EIATTR_KPARAM_INFO
	.align		4
.L_288:
        /*0008*/ 	.byte	0x04, 0x17
        /*000a*/ 	.short	(.L_290 - .L_289)
.L_289:
        /*000c*/ 	.word	0x00000000
        /*0010*/ 	.short	0x0000
        /*0012*/ 	.short	0x0000
        /*0014*/ 	.byte	0x00, 0xf0, 0x01, 0x2a


	//----- nvinfo : EIATTR_SPARSE_MMA_MASK
	.align		4
.L_290:
        /*0018*/ 	.byte	0x03, 0x50
        /*001a*/ 	.short	0x0000


	//----- nvinfo : EIATTR_MAXREG_COUNT
	.align		4
        /*001c*/ 	.byte	0x03, 0x1b
        /*001e*/ 	.short	0x00a8


	//----- nvinfo : EIATTR_MERCURY_ISA_VERSION
	.align		4
        /*0020*/ 	.byte	0x03, 0x5f
        /*0022*/ 	.short	0x0101


	//----- nvinfo : EIATTR_VRC_CTA_INIT_COUNT
	.align		4
        /*0024*/ 	.byte	0x02, 0x4a
	.zero		1
	.zero		1


	//----- nvinfo : EIATTR_EXIT_INSTR_OFFSETS
	.align		4
        /*0028*/ 	.byte	0x04, 0x1c
        /*002a*/ 	.short	(.L_292 - .L_291)


	//   ....[0]....
.L_291:
        /*002c*/ 	.word	0x00000010


	//----- nvinfo : EIATTR_MAX_THREADS
	.align		4
.L_292:
        /*0030*/ 	.byte	0x04, 0x05
        /*0032*/ 	.short	(.L_294 - .L_293)
.L_293:
        /*0034*/ 	.word	0x00000180
        /*0038*/ 	.word	0x00000001
        /*003c*/ 	.word	0x00000001


	//----- nvinfo : EIATTR_CBANK_PARAM_SIZE
	.align		4
.L_294:
        /*0040*/ 	.byte	0x03, 0x19
        /*0042*/ 	.short	0x0a80


	//----- nvinfo : EIATTR_PARAM_CBANK
	.align		4
        /*0044*/ 	.byte	0x04, 0x0a
        /*0046*/ 	.short	(.L_296 - .L_295)
	.align		4
.L_295:
        /*0048*/ 	.word	index@(.nv.constant0._ZN7cutlass13device_kernelIN5flash11enable_sm90INS1_16FlashAttnFwdSm90INS1_25CollectiveMainloopFwdSm90ILi2EN4cute5tupleIJNS5_1CILi1EEES8_S8_EEENS6_IJNS7_ILi64EEESA_SA_EEELi512ENS_10bfloat16_tEfNS_4arch4Sm90ELb1ELb0ELb1ELb1ELb0ELb0ELb0ELb0ELb0ELb1ELb0ELb0EEENS1_21CollectiveEpilogueFwdINS6_IJSA_NS7_ILi512EEESA_EEES9_SC_SE_Li256ELb1ELb1ELb0ELb0EEENS1_36VarlenDynamicPersistentTileSchedulerILi64ELi64ELi256ELi128ELb0ELb1ELb1ELb1ELb1ELb1EEEEEEEEEvNT_6ParamsE)
        /*004c*/ 	.short	0x0380
        /*004e*/ 	.short	0x0a80


	//----- nvinfo : EIATTR_SW_WAR
	.align		4
.L_296:
        /*0050*/ 	.byte	0x04, 0x36
        /*0052*/ 	.short	(.L_298 - .L_297)
.L_297:
        /*0054*/ 	.word	0x00000008
.L_298:


//--------------------- .nv.info._ZN7cutlass13device_kernelIN5flash11enable_sm90INS1_16FlashAttnFwdSm90INS1_25CollectiveMainloopFwdSm90ILi2EN4cute5tupleIJNS5_1CILi1EEES8_S8_EEENS6_IJNS7_ILi64EEESA_SA_EEELi512ENS_10bfloat16_tEfNS_4arch4Sm90ELb1ELb0ELb1ELb1ELb0ELb1ELb0ELb0ELb0ELb1ELb0ELb0EEENS1_21CollectiveEpilogueFwdINS6_IJSA_NS7_ILi512EEESA_EEES9_SC_SE_Li256ELb1ELb1ELb0ELb0EEENS1_36VarlenDynamicPersistentTileSchedulerILi64ELi64ELi256ELi128ELb0ELb1ELb1ELb1ELb1ELb1EEEEEEEEEvNT_6ParamsE --------------------------
	.section	.nv.info._ZN7cutlass13device_kernelIN5flash11enable_sm90INS1_16FlashAttnFwdSm90INS1_25CollectiveMainloopFwdSm90ILi2EN4cute5tupleIJNS5_1CILi1EEES8_S8_EEENS6_IJNS7_ILi64EEESA_SA_EEELi512ENS_10bfloat16_tEfNS_4arch4Sm90ELb1ELb0ELb1ELb1ELb0ELb1ELb0ELb0ELb0ELb1ELb0ELb0EEENS1_21CollectiveEpilogueFwdINS6_IJSA_NS7_ILi512EEESA_EEES9_SC_SE_Li256ELb1ELb1ELb0ELb0EEENS1_36VarlenDynamicPersistentTileSchedulerILi64ELi64ELi256ELi128ELb0ELb1ELb1ELb1ELb1ELb1EEEEEEEEEvNT_6ParamsE,"",@"SHT_CUDA_INFO"
	.sectionflags	@""
	.align	4


	//----- nvinfo : EIATTR_CUDA_API_VERSION
	.align		4
        /*0000*/ 	.byte	0x04, 0x37
        /*0002*/ 	.short	(.L_300 - .L_299)
.L_299:
        /*0004*/ 	.word	0x00000082


	//----- nvinfo : EIATTR_KPARAM_INFO
	.align		4
.L_300:
        /*0008*/ 	.byte	0x04, 0x17
        /*000a*/ 	.short	(.L_302 - .L_301)
.L_301:
        /*000c*/ 	.word	0x00000000
        /*0010*/ 	.short	0x0000
        /*0012*/ 	.short	0x0000
        /*0014*/ 	.byte	0x00, 0xf0, 0x01, 0x2a


	//----- nvinfo : EIATTR_SPARSE_MMA_MASK
	.align		4
.L_302:
        /*0018*/ 	.byte	0x03, 0x50
        /*001a*/ 	.short	0x0000


	//----- nvinfo : EIATTR_MAXREG_COUNT
	.align		4
        /*001c*/ 	.byte	0x03, 0x1b
        /*001e*/ 	.short	0x00a8


	//----- nvinfo : EIATTR_MERCURY_ISA_VERSION
	.align		4
        /*0020*/ 	.byte	0x03, 0x5f
        /*0022*/ 	.short	0x0101


	//----- nvinfo : EIATTR_VRC_CTA_INIT_COUNT
	.align		4
        /*0024*/ 	.byte	0x02, 0x4a
	.zero		1
	.zero		1


	//----- nvinfo : EIATTR_EXIT_INSTR_OFFSETS
	.align		4
        /*0028*/ 	.byte	0x04, 0x1c
        /*002a*/ 	.short	(.L_304 - .L_303)


	//   ....[0]....
.L_303:
        /*002c*/ 	.word	0x00000010


	//----- nvinfo : EIATTR_MAX_THREADS
	.align		4
.L_304:
        /*0030*/ 	.byte	0x04, 0x05
        /*0032*/ 	.short	(.L_306 - .L_305)
.L_305:
        /*0034*/ 	.word	0x00000180
        /*0038*/ 	.word	0x00000001
        /*003c*/ 	.word	0x00000001


	//----- nvinfo : EIATTR_CBANK_PARAM_SIZE
	.align		4
.L_306:
        /*0040*/ 	.byte	0x03, 0x19
        /*0042*/ 	.short	0x0a80


	//----- nvinfo : EIATTR_PARAM_CBANK
	.align		4
        /*0044*/ 	.byte	0x04, 0x0a
        /*0046*/ 	.short	(.L_308 - .L_307)
	.align		4
.L_307:
        /*0048*/ 	.word	index@(.nv.constant0._ZN7cutlass13device_kernelIN5flash11enable_sm90INS1_16FlashAttnFwdSm90INS1_25CollectiveMainloopFwdSm90ILi2EN4cute5tupleIJNS5_1CILi1EEES8_S8_EEENS6_IJNS7_ILi64EEESA_SA_EEELi512ENS_10bfloat16_tEfNS_4arch4Sm90ELb1ELb0ELb1ELb1ELb0ELb1ELb0ELb0ELb0ELb1ELb0ELb0EEENS1_21CollectiveEpilogueFwdINS6_IJSA_NS7_ILi512EEESA_EEES9_SC_SE_Li256ELb1ELb1ELb0ELb0EEENS1_36VarlenDynamicPersistentTileSchedulerILi64ELi64ELi256ELi128ELb0ELb1ELb1ELb1ELb1ELb1EEEEEEEEEvNT_6ParamsE)
        /*004c*/ 	.short	0x0380
        /*004e*/ 	.short	0x0a80


	//----- nvinfo : EIATTR_SW_WAR
	.align		4
.L_308:
        /*0050*/ 	.byte	0x04, 0x36
        /*0052*/ 	.short	(.L_310 - .L_309)
.L_309:
        /*0054*/ 	.word	0x00000008
.L_310:


//--------------------- .nv.info._ZN7cutlass13device_kernelIN5flash11enable_sm90INS1_16FlashAttnFwdSm90INS1_25CollectiveMainloopFwdSm90ILi2EN4cute5tupleIJNS5_1CILi1EEES8_S8_EEENS6_IJNS7_ILi64EEESA_SA_EEELi512ENS_10bfloat16_tEfNS_4arch4Sm90ELb1ELb0ELb1ELb1ELb0ELb0ELb1ELb0ELb0ELb1ELb0ELb0EEENS1_21CollectiveEpilogueFwdINS6_IJSA_NS7_ILi512EEESA_EEES9_SC_SE_Li256ELb1ELb1ELb0ELb0EEENS1_36VarlenDynamicPersistentTileSchedulerILi64ELi64ELi256ELi128ELb0ELb1ELb1ELb1ELb1ELb1EEEEEEEEEvNT_6ParamsE --------------------------
	.section	.nv.info._ZN7cutlass13device_kernelIN5flash11enable_sm90INS1_16FlashAttnFwdSm90INS1_25CollectiveMainloopFwdSm90ILi2EN4cute5tupleIJNS5_1CILi1EEES8_S8_EEENS6_IJNS7_ILi64EEESA_SA_EEELi512ENS_10bfloat16_tEfNS_4arch4Sm90ELb1ELb0ELb1ELb1ELb0ELb0ELb1ELb0ELb0ELb1ELb0ELb0EEENS1_21CollectiveEpilogueFwdINS6_IJSA_NS7_ILi512EEESA_EEES9_SC_SE_Li256ELb1ELb1ELb0ELb0EEENS1_36VarlenDynamicPersistentTileSchedulerILi64ELi64ELi256ELi128ELb0ELb1ELb1ELb1ELb1ELb1EEEEEEEEEvNT_6ParamsE,"",@"SHT_CUDA_INFO"
	.sectionflags	@""
	.align	4


	//----- nvinfo : EIATTR_CUDA_API_VERSION
	.align		4
        /*0000*/ 	.byte	0x04, 0x37
        /*0002*/ 	.short	(.L_312 - .L_311)
.L_311:
        /*0004*/ 	.word	0x00000082


	//----- nvinfo : EIATTR_KPARAM_INFO
	.align		4
.L_312:
        /*0008*/ 	.byte	0x04, 0x17
        /*000a*/ 	.short	(.L_314 - .L_313)
.L_313:
        /*000c*/ 	.word	0x00000000
        /*0010*/ 	.short	0x0000
        /*0012*/ 	.short	0x0000
        /*0014*/ 	.byte	0x00, 0xf0, 0x01, 0x2e


	//----- nvinfo : EIATTR_SPARSE_MMA_MASK
	.align		4
.L_314:
        /*0018*/ 	.byte	0x03, 0x50
        /*001a*/ 	.short	0x0000


	//----- nvinfo : EIATTR_MAXREG_COUNT
	.align		4
        /*001c*/ 	.byte	0x03, 0x1b
        /*001e*/ 	.short	0x00a8


	//----- nvinfo : EIATTR_MERCURY_ISA_VERSION
	.align		4
        /*0020*/ 	.byte	0x03, 0x5f
        /*0022*/ 	.short	0x0101


	//----- nvinfo : EIATTR_VRC_CTA_INIT_COUNT
	.align		4
        /*0024*/ 	.byte	0x02, 0x4a
	.zero		1
	.zero		1


	//----- nvinfo : EIATTR_EXIT_INSTR_OFFSETS
	.align		4
        /*0028*/ 	.byte	0x04, 0x1c
        /*002a*/ 	.short	(.L_316 - .L_315)


	//   ....[0]....
.L_315:
        /*002c*/ 	.word	0x00000010


	//----- nvinfo : EIATTR_MAX_THREADS
	.align		4
.L_316:
        /*0030*/ 	.byte	0x04, 0x05
        /*0032*/ 	.short	(.L_318 - .L_317)
.L_317:
        /*0034*/ 	.word	0x00000180
        /*0038*/ 	.word	0x00000001
        /*003c*/ 	.word	0x00000001


	//----- nvinfo : EIATTR_CBANK_PARAM_SIZE
	.align		4
.L_318:
        /*0040*/ 	.byte	0x03, 0x19
        /*0042*/ 	.short	0x0b80


	//----- nvinfo : EIATTR_PARAM_CBANK
	.align		4
        /*0044*/ 	.byte	0x04, 0x0a
        /*0046*/ 	.short	(.L_320 - .L_319)
	.align		4
.L_319:
        /*0048*/ 	.word	index@(.nv.constant0._ZN7cutlass13device_kernelIN5flash11enable_sm90INS1_16FlashAttnFwdSm90INS1_25CollectiveMainloopFwdSm90ILi2EN4cute5tupleIJNS5_1CILi1EEES8_S8_EEENS6_IJNS7_ILi64EEESA_SA_EEELi512ENS_10bfloat16_tEfNS_4arch4Sm90ELb1ELb0ELb1ELb1ELb0ELb0ELb1ELb0ELb0ELb1ELb0ELb0EEENS1_21CollectiveEpilogueFwdINS6_IJSA_NS7_ILi512EEESA_EEES9_SC_SE_Li256ELb1ELb1ELb0ELb0EEENS1_36VarlenDynamicPersistentTileSchedulerILi64ELi64ELi256ELi128ELb0ELb1ELb1ELb1ELb1ELb1EEEEEEEEEvNT_6ParamsE)
        /*004c*/ 	.short	0x0380
        /*004e*/ 	.short	0x0b80


	//----- nvinfo : EIATTR_SW_WAR
	.align		4
.L_320:
        /*0050*/ 	.byte	0x04, 0x36
        /*0052*/ 	.short	(.L_322 - .L_321)
.L_321:
        /*0054*/ 	.word	0x00000008
.L_322:


//--------------------- .nv.info._ZN7cutlass13device_kernelIN5flash11enable_sm90INS1_16FlashAttnFwdSm90INS1_25CollectiveMainloopFwdSm90ILi2EN4cute5tupleIJNS5_1CILi1EEES8_S8_EEENS6_IJNS7_ILi64EEESA_SA_EEELi512ENS_10bfloat16_tEfNS_4arch4Sm90ELb1ELb0ELb1ELb1ELb0ELb1ELb1ELb0ELb0ELb1ELb0ELb0EEENS1_21CollectiveEpilogueFwdINS6_IJSA_NS7_ILi512EEESA_EEES9_SC_SE_Li256ELb1ELb1ELb0ELb0EEENS1_36VarlenDynamicPersistentTileSchedulerILi64ELi64ELi256ELi128ELb0ELb1ELb1ELb1ELb1ELb1EEEEEEEEEvNT_6ParamsE --------------------------
	.section	.nv.info._ZN7cutlass13device_kernelIN5flash11enable_sm90INS1_16FlashAttnFwdSm90INS1_25CollectiveMainloopFwdSm90ILi2EN4cute5tupleIJNS5_1CILi1EEES8_S8_EEENS6_IJNS7_ILi64EEESA_SA_EEELi512ENS_10bfloat16_tEfNS_4arch4Sm90ELb1ELb0ELb1ELb1ELb0ELb1ELb1ELb0ELb0ELb1ELb0ELb0EEENS1_21CollectiveEpilogueFwdINS6_IJSA_NS7_ILi512EEESA_EEES9_SC_SE_Li256ELb1ELb1ELb0ELb0EEENS1_36VarlenDynamicPersistentTileSchedulerILi64ELi64ELi256ELi128ELb0ELb1ELb1ELb1ELb1ELb1EEEEEEEEEvNT_6ParamsE,"",@"SHT_CUDA_INFO"
	.sectionflags	@""
	.align	4


	//----- nvinfo : EIATTR_CUDA_API_VERSION
	.align		4
        /*0000*/ 	.byte	0x04, 0x37
        /*0002*/ 	.short	(.L_324 - .L_323)
.L_323:
        /*0004*/ 	.word	0x00000082


	//----- nvinfo : EIATTR_KPARAM_INFO
	.align		4
.L_324:
        /*0008*/ 	.byte	0x04, 0x17
        /*000a*/ 	.short	(.L_326 - .L_325)
.L_325:
        /*000c*/ 	.word	0x00000000
        /*0010*/ 	.short	0x0000
        /*0012*/ 	.short	0x0000
        /*0014*/ 	.byte	0x00, 0xf0, 0x01, 0x2e


	//----- nvinfo : EIATTR_SPARSE_MMA_MASK
	.align		4
.L_326:
        /*0018*/ 	.byte	0x03, 0x50
        /*001a*/ 	.short	0x0000


	//----- nvinfo : EIATTR_MAXREG_COUNT
	.align		4
        /*001c*/ 	.byte	0x03, 0x1b
        /*001e*/ 	.short	0x00a8


	//----- nvinfo : EIATTR_MERCURY_ISA_VERSION
	.align		4
        /*0020*/ 	.byte	0x03, 0x5f
        /*0022*/ 	.short	0x0101


	//----- nvinfo : EIATTR_VRC_CTA_INIT_COUNT
	.align		4
        /*0024*/ 	.byte	0x02, 0x4a
	.zero		1
	.zero		1


	//----- nvinfo : EIATTR_EXIT_INSTR_OFFSETS
	.align		4
        /*0028*/ 	.byte	0x04, 0x1c
        /*002a*/ 	.short	(.L_328 - .L_327)


	//   ....[0]....
.L_327:
        /*002c*/ 	.word	0x00000010


	//----- nvinfo : EIATTR_MAX_THREADS
	.align		4
.L_328:
        /*0030*/ 	.byte	0x04, 0x05
        /*0032*/ 	.short	(.L_330 - .L_329)
.L_329:
        /*0034*/ 	.word	0x00000180
        /*0038*/ 	.word	0x00000001
        /*003c*/ 	.word	0x00000001


	//----- nvinfo : EIATTR_CBANK_PARAM_SIZE
	.align		4
.L_330:
        /*0040*/ 	.byte	0x03, 0x19
        /*0042*/ 	.short	0x0b80


	//----- nvinfo : EIATTR_PARAM_CBANK
	.align		4
        /*0044*/ 	.byte	0x04, 0x0a
        /*0046*/ 	.short	(.L_332 - .L_331)
	.align		4
.L_331:
        /*0048*/ 	.word	index@(.nv.constant0._ZN7cutlass13device_kernelIN5flash11enable_sm90INS1_16FlashAttnFwdSm90INS1_25CollectiveMainloopFwdSm90ILi2EN4cute5tupleIJNS5_1CILi1EEES8_S8_EEENS6_IJNS7_ILi64EEESA_SA_EEELi512ENS_10bfloat16_tEfNS_4arch4Sm90ELb1ELb0ELb1ELb1ELb0ELb1ELb1ELb0ELb0ELb1ELb0ELb0EEENS1_21CollectiveEpilogueFwdINS6_IJSA_NS7_ILi512EEESA_EEES9_SC_SE_Li256ELb1ELb1ELb0ELb0EEENS1_36VarlenDynamicPersistentTileSchedulerILi64ELi64ELi256ELi128ELb0ELb1ELb1ELb1ELb1ELb1EEEEEEEEEvNT_6ParamsE)
        /*004c*/ 	.short	0x0380
        /*004e*/ 	.short	0x0b80


	//----- nvinfo : EIATTR_SW_WAR
	.align		4
.L_332:
        /*0050*/ 	.byte	0x04, 0x36
        /*0052*/ 	.short	(.L_334 - .L_333)
.L_333:
        /*0054*/ 	.word	0x00000008
.L_334:


//--------------------- .nv.callgraph             --------------------------
	.section	.nv.callgraph,"",@"SHT_CUDA_CALLGRAPH"
	.align	4
	.sectionentsize	8
	.align		4
        /*0000*/ 	.word	0x00000000
	.align		4
        /*0004*/ 	.word	0xffffffff
	.align		4
        /*0008*/ 	.word	0x00000000
	.align		4
        /*000c*/ 	.word	0xfffffffe
	.align		4
        /*0010*/ 	.word	0x00000000
	.align		4
        /*0014*/ 	.word	0xfffffffd
	.align		4
        /*0018*/ 	.word	0x00000000
	.align		4
        /*001c*/ 	.word	0xfffffffc


//--------------------- .nv.constant4             --------------------------
	.section	.nv.constant4,"a",@progbits
	.align	8
	.align		8
.nv.constant4:
        /*0000*/ 	.dword	_ZN85_INTERNAL_88615ea0_49_flash_fwd_hdim64_512_bf16_softcap_packgqa_sm90_cu_49158569_35264cuda3std3__45__cpo5beginE
	.align		8
        /*0008*/ 	.dword	_ZN85_INTERNAL_88615ea0_49_flash_fwd_hdim64_512_bf16_softcap_packgqa_sm90_cu_49158569_35264cuda3std3__45__cpo3endE
	.align		8
        /*0010*/ 	.dword	_ZN85_INTERNAL_88615ea0_49_flash_fwd_hdim64_512_bf16_softcap_packgqa_sm90_cu_49158569_35264cuda3std3__45__cpo6cbeginE
	.align		8
        /*0018*/ 	.dword	_ZN85_INTERNAL_88615ea0_49_flash_fwd_hdim64_512_bf16_softcap_packgqa_sm90_cu_49158569_35264cuda3std3__45__cpo4cendE
	.align		8
        /*0020*/ 	.dword	_ZN85_INTERNAL_88615ea0_49_flash_fwd_hdim64_512_bf16_softcap_packgqa_sm90_cu_49158569_35264cuda3std3__487_GLOBAL__N__88615ea0_49_flash_fwd_hdim64_512_bf16_softcap_packgqa_sm90_cu_49158569_35266ignoreE
	.align		8
        /*0028*/ 	.dword	_ZN85_INTERNAL_88615ea0_49_flash_fwd_hdim64_512_bf16_softcap_packgqa_sm90_cu_49158569_35264cuda3std3__419piecewise_constructE
	.align		8
        /*0030*/ 	.dword	_ZN85_INTERNAL_88615ea0_49_flash_fwd_hdim64_512_bf16_softcap_packgqa_sm90_cu_49158569_35264cuda3std3__48in_placeE
	.align		8
        /*0038*/ 	.dword	_ZN85_INTERNAL_88615ea0_49_flash_fwd_hdim64_512_bf16_softcap_packgqa_sm90_cu_49158569_35264cuda3std6ranges3__45__cpo4swapE
	.align		8
        /*0040*/ 	.dword	_ZN85_INTERNAL_88615ea0_49_flash_fwd_hdim64_512_bf16_softcap_packgqa_sm90_cu_49158569_35264cuda3std6ranges3__45__cpo9iter_moveE
	.align		8
        /*0048*/ 	.dword	_ZN85_INTERNAL_88615ea0_49_flash_fwd_hdim64_512_bf16_softcap_packgqa_sm90_cu_49158569_35264cute7productE
	.align		8
        /*0050*/ 	.dword	_ZN85_INTERNAL_88615ea0_49_flash_fwd_hdim64_512_bf16_softcap_packgqa_sm90_cu_49158569_35264cute1_E


//--------------------- .text._ZN7cutlass13device_kernelIN5flash11enable_sm90INS1_16FlashAttnFwdSm90INS1_25CollectiveMainloopFwdSm90ILi2EN4cute5tupleIJNS5_1CILi1EEES8_S8_EEENS6_IJNS7_ILi64EEESA_SA_EEELi512ENS_10bfloat16_tEfNS_4arch4Sm90ELb0ELb0ELb1ELb0ELb0ELb0ELb0ELb0ELb0ELb1ELb0ELb0EEENS1_21CollectiveEpilogueFwdINS6_IJSA_NS7_ILi512EEESA_EEES9_SC_SE_Li256ELb0ELb1ELb0ELb0EEENS1_29StaticPersistentTileSchedulerILb0EEEEEEEEEvNT_6ParamsE --------------------------
	.section	.text._ZN7cutlass13device_kernelIN5flash11enable_sm90INS1_16FlashAttnFwdSm90INS1_25CollectiveMainloopFwdSm90ILi2EN4cute5tupleIJNS5_1CILi1EEES8_S8_EEENS6_IJNS7_ILi64EEESA_SA_EEELi512ENS_10bfloat16_tEfNS_4arch4Sm90ELb0ELb0ELb1ELb0ELb0ELb0ELb0ELb0ELb0ELb1ELb0ELb0EEENS1_21CollectiveEpilogueFwdINS6_IJSA_NS7_ILi512EEESA_EEES9_SC_SE_Li256ELb0ELb1ELb0ELb0EEENS1_29StaticPersistentTileSchedulerILb0EEEEEEEEEvNT_6ParamsE,"ax",@progbits
	.align	128
.text._ZN7cutlass13device_kernelIN5flash11enable_sm90INS1_16FlashAttnFwdSm90INS1_25CollectiveMainloopFwdSm90ILi2EN4cute5tupleIJNS5_1CILi1EEES8_S8_EEENS6_IJNS7_ILi64EEESA_SA_EEELi512ENS_10bfloat16_tEfNS_4arch4Sm90ELb0ELb0ELb1ELb0ELb0ELb0ELb0ELb0ELb0ELb1ELb0ELb0EEENS1_21CollectiveEpilogueFwdINS6_IJSA_NS7_ILi512EEESA_EEES9_SC_SE_Li256ELb0ELb1ELb0ELb0EEENS1_29StaticPersistentTileSchedulerILb0EEEEEEEEEvNT_6ParamsE:
        .type           _ZN7cutlass13device_kernelIN5flash11enable_sm90INS1_16FlashAttnFwdSm90INS1_25CollectiveMainloopFwdSm90ILi2EN4cute5tupleIJNS5_1CILi1EEES8_S8_EEENS6_IJNS7_ILi64EEESA_SA_EEELi512ENS_10bfloat16_tEfNS_4arch4Sm90ELb0ELb0ELb1ELb0ELb0ELb0ELb0ELb0ELb0ELb1ELb0ELb0EEENS1_21CollectiveEpilogueFwdINS6_IJSA_NS7_ILi512EEESA_EEES9_SC_SE_Li256ELb0ELb1ELb0ELb0EEENS1_29StaticPersistentTileSchedulerILb0EEEEEEEEEvNT_6ParamsE,@function
        .size           _ZN7cutlass13device_kernelIN5flash11enable_sm90INS1_16FlashAttnFwdSm90INS1_25CollectiveMainloopFwdSm90ILi2EN4cute5tupleIJNS5_1CILi1EEES8_S8_EEENS6_IJNS7_ILi64EEESA_SA_EEELi512ENS_10bfloat16_tEfNS_4arch4Sm90ELb0ELb0ELb1ELb0ELb0ELb0ELb0ELb0ELb0ELb1ELb0ELb0EEENS1_21CollectiveEpilogueFwdINS6_IJSA_NS7_ILi512EEESA_EEES9_SC_SE_Li256ELb0ELb1ELb0ELb0EEENS1_29StaticPersistentTileSchedulerILb0EEEEEEEEEvNT_6ParamsE,(.L_x_18 - _ZN7cutlass13device_kernelIN5flash11enable_sm90INS1_16FlashAttnFwdSm90INS1_25CollectiveMainloopFwdSm90ILi2EN4cute5tupleIJNS5_1CILi1EEES8_S8_EEENS6_IJNS7_ILi64EEESA_SA_EEELi512ENS_10bfloat16_tEfNS_4arch4Sm90ELb0ELb0ELb1ELb0ELb0ELb0ELb0ELb0ELb0ELb1ELb0ELb0EEENS1_21CollectiveEpilogueFwdINS6_IJSA_NS7_ILi512EEESA_EEES9_SC_SE_Li256ELb0ELb1ELb0ELb0EEENS1_29StaticPersistentTileSchedulerILb0EEEEEEEEEvNT_6ParamsE)
        .other          _ZN7cutlass13device_kernelIN5flash11enable_sm90INS1_16FlashAttnFwdSm90INS1_25CollectiveMainloopFwdSm90ILi2EN4cute5tupleIJNS5_1CILi1EEES8_S8_EEENS6_IJNS7_ILi64EEESA_SA_EEELi512ENS_10bfloat16_tEfNS_4arch4Sm90ELb0ELb0ELb1ELb0ELb0ELb0ELb0ELb0ELb0ELb1ELb0ELb0EEENS1_21CollectiveEpilogueFwdINS6_IJSA_NS7_ILi512EEESA_EEES9_SC_SE_Li256ELb0ELb1ELb0ELb0EEENS1_29StaticPersistentTileSchedulerILb0EEEEEEEEEvNT_6ParamsE,@"STO_CUDA_ENTRY STV_DEFAULT"
_ZN7cutlass13device_kernelIN5flash11enable_sm90INS1_16FlashAttnFwdSm90INS1_25CollectiveMainloopFwdSm90ILi2EN4cute5tupleIJNS5_1CILi1EEES8_S8_EEENS6_IJNS7_ILi64EEESA_SA_EEELi512ENS_10bfloat16_tEfNS_4arch4Sm90ELb0ELb0ELb1ELb0ELb0ELb0ELb0ELb0ELb0ELb1ELb0ELb0EEENS1_21CollectiveEpilogueFwdINS6_IJSA_NS7_ILi512EEESA_EEES9_SC_SE_Li256ELb0ELb1ELb0ELb0EEENS1_29StaticPersistentTileSchedulerILb0EEEEEEEEEvNT_6ParamsE:
[----:B------:R-:W-:Y:S01]  /*0000*/  LDC R1, c[0x0][0x37c] ;  /* 0x0000df00ff017b82 */ /* 0x000fe20000000800 */
[----:B------:R-:W-:Y:S05]  /*0010*/  EXIT ;  /* 0x000000000000794d */ /* 0x000fea0003800000 */
.L_x_0:
[----:B------:R-:W-:-:S00]  /*0020*/  BRA `(.L_x_0) ;  /* 0xfffffffc00fc7947 */ /* 0x000fc0000383ffff */
[----:B------:R-:W-:-:S00]  /*0030*/  NOP ;  /* 0x0000000000007918 */ /* 0x000fc00000000000 */
        /* <DEDUP_REMOVED lines=12> */
.L_x_18:


//--------------------- .text._ZN7cutlass13device_kernelIN5flash11enable_sm90INS1_16FlashAttnFwdSm90INS1_25CollectiveMainloopFwdSm90ILi2EN4cute5tupleIJNS5_1CILi1EEES8_S8_EEENS6_IJNS7_ILi64EEESA_SA_EEELi512ENS_10bfloat16_tEfNS_4arch4Sm90ELb0ELb0ELb1ELb0ELb0ELb0ELb1ELb0ELb0ELb1ELb0ELb0EEENS1_21CollectiveEpilogueFwdINS6_IJSA_NS7_ILi512EEESA_EEES9_SC_SE_Li256ELb0ELb1ELb0ELb0EEENS1_29StaticPersistentTileSchedulerILb0EEEEEEEEEvNT_6ParamsE --------------------------
	.section	.text._ZN7cutlass13device_kernelIN5flash11enable_sm90INS1_16FlashAttnFwdSm90INS1_25CollectiveMainloopFwdSm90ILi2EN4cute5tupleIJNS5_1CILi1EEES8_S8_EEENS6_IJNS7_ILi64EEESA_SA_EEELi512ENS_10bfloat16_tEfNS_4arch4Sm90ELb0ELb0ELb1ELb0ELb0ELb0ELb1ELb0ELb0ELb1ELb0ELb0EEENS1_21CollectiveEpilogueFwdINS6_IJSA_NS7_ILi512EEESA_EEES9_SC_SE_Li256ELb0ELb1ELb0ELb0EEENS1_29StaticPersistentTileSchedulerILb0EEEEEEEEEvNT_6ParamsE,"ax",@progbits
	.align	128
.text._ZN7cutlass13device_kernelIN5flash11enable_sm90INS1_16FlashAttnFwdSm90INS1_25CollectiveMainloopFwdSm90ILi2EN4cute5tupleIJNS5_1CILi1EEES8_S8_EEENS6_IJNS7_ILi64EEESA_SA_EEELi512ENS_10bfloat16_tEfNS_4arch4Sm90ELb0ELb0ELb1ELb0ELb0ELb0ELb1ELb0ELb0ELb1ELb0ELb0EEENS1_21CollectiveEpilogueFwdINS6_IJSA_NS7_ILi512EEESA_EEES9_SC_SE_Li256ELb0ELb1ELb0ELb0EEENS1_29StaticPersistentTileSchedulerILb0EEEEEEEEEvNT_6ParamsE:
        .type           _ZN7cutlass13device_kernelIN5flash11enable_sm90INS1_16FlashAttnFwdSm90INS1_25CollectiveMainloopFwdSm90ILi2EN4cute5tupleIJNS5_1CILi1EEES8_S8_EEENS6_IJNS7_ILi64EEESA_SA_EEELi512ENS_10bfloat16_tEfNS_4arch4Sm90ELb0ELb0ELb1ELb0ELb0ELb0ELb1ELb0ELb0ELb1ELb0ELb0EEENS1_21CollectiveEpilogueFwdINS6_IJSA_NS7_ILi512EEESA_EEES9_SC_SE_Li256ELb0ELb1ELb0ELb0EEENS1_29StaticPersistentTileSchedulerILb0EEEEEEEEEvNT_6ParamsE,@function
        .size           _ZN7cutlass13device_kernelIN5flash11enable_sm90INS1_16FlashAttnFwdSm90INS1_25CollectiveMainloopFwdSm90ILi2EN4cute5tupleIJNS5_1CILi1EEES8_S8_EEENS6_IJNS7_ILi64EEESA_SA_EEELi512ENS_10bfloat16_tEfNS_4arch4Sm90ELb0ELb0ELb1ELb0ELb0ELb0ELb1ELb0ELb0ELb1ELb0ELb0EEENS1_21CollectiveEpilogueFwdINS6_IJSA_NS7_ILi512EEESA_EEES9_SC_SE_Li256ELb0ELb1ELb0ELb0EEENS1_29StaticPersistentTileSchedulerILb0EEEEEEEEEvNT_6ParamsE,(.L_x_19 - _ZN7cutlass13device_kernelIN5flash11enable_sm90INS1_16FlashAttnFwdSm90INS1_25CollectiveMainloopFwdSm90ILi2EN4cute5tupleIJNS5_1CILi1EEES8_S8_EEENS6_IJNS7_ILi64EEESA_SA_EEELi512ENS_10bfloat16_tEfNS_4arch4Sm90ELb0ELb0ELb1ELb0ELb0ELb0ELb1ELb0ELb0ELb1ELb0ELb0EEENS1_21CollectiveEpilogueFwdINS6_IJSA_NS7_ILi512EEESA_EEES9_SC_SE_Li256ELb0ELb1ELb0ELb0EEENS1_29StaticPersistentTileSchedulerILb0EEEEEEEEEvNT_6ParamsE)
        .other          _ZN7cutlass13device_kernelIN5flash11enable_sm90INS1_16FlashAttnFwdSm90INS1_25CollectiveMainloopFwdSm90ILi2EN4cute5tupleIJNS5_1CILi1EEES8_S8_EEENS6_IJNS7_ILi64EEESA_SA_EEELi512ENS_10bfloat16_tEfNS_4arch4Sm90ELb0ELb0ELb1ELb0ELb0ELb0ELb1ELb0ELb0ELb1ELb0ELb0EEENS1_21CollectiveEpilogueFwdINS6_IJSA_NS7_ILi512EEESA_EEES9_SC_SE_Li256ELb0ELb1ELb0ELb0EEENS1_29StaticPersistentTileSchedulerILb0EEEEEEEEEvNT_6ParamsE,@"STO_CUDA_ENTRY STV_DEFAULT"
_ZN7cutlass13device_kernelIN5flash11enable_sm90INS1_16FlashAttnFwdSm90INS1_25CollectiveMainloopFwdSm90ILi2EN4cute5tupleIJNS5_1CILi1EEES8_S8_EEENS6_IJNS7_ILi64EEESA_SA_EEELi512ENS_10bfloat16_tEfNS_4arch4Sm90ELb0ELb0ELb1ELb0ELb0ELb0ELb1ELb0ELb0ELb1ELb0ELb0EEENS1_21CollectiveEpilogueFwdINS6_IJSA_NS7_ILi512EEESA_EEES9_SC_SE_Li256ELb0ELb1ELb0ELb0EEENS1_29StaticPersistentTileSchedulerILb0EEEEEEEEEvNT_6ParamsE:
[----:B------:R-:W-:Y:S01]  /*0000*/  LDC R1, c[0x0][0x37c] ;  /* 0x0000df00ff017b82 */ /* 0x000fe20000000800 */
[----:B------:R-:W-:Y:S05]  /*0010*/  EXIT ;  /* 0x000000000000794d */ /* 0x000fea0003800000 */
.L_x_1:
        /* <DEDUP_REMOVED lines=14> */
.L_x_19:


//--------------------- .text._ZN7cutlass13device_kernelIN5flash11enable_sm90INS1_16FlashAttnFwdSm90INS1_25CollectiveMainloopFwdSm90ILi2EN4cute5tupleIJNS5_1CILi1EEES8_S8_EEENS6_IJNS7_ILi64EEESA_SA_EEELi512ENS_10bfloat16_tEfNS_4arch4Sm90ELb0ELb0ELb1ELb1ELb0ELb0ELb0ELb0ELb0ELb1ELb0ELb0EEENS1_21CollectiveEpilogueFwdINS6_IJSA_NS7_ILi512EEESA_EEES9_SC_SE_Li256ELb1ELb1ELb0ELb0EEENS1_36VarlenDynamicPersistentTileSchedulerILi64ELi64ELi256ELi128ELb0ELb1ELb1ELb0ELb1ELb1EEEEEEEEEvNT_6ParamsE --------------------------
	.section	.text._ZN7cutlass13device_kernelIN5flash11enable_sm90INS1_16FlashAttnFwdSm90INS1_25CollectiveMainloopFwdSm90ILi2EN4cute5tupleIJNS5_1CILi1EEES8_S8_EEENS6_IJNS7_ILi64EEESA_SA_EEELi512ENS_10bfloat16_tEfNS_4arch4Sm90ELb0ELb0ELb1ELb1ELb0ELb0ELb0ELb0ELb0ELb1ELb0ELb0EEENS1_21CollectiveEpilogueFwdINS6_IJSA_NS7_ILi512EEESA_EEES9_SC_SE_Li256ELb1ELb1ELb0ELb0EEENS1_36VarlenDynamicPersistentTileSchedulerILi64ELi64ELi256ELi128ELb0ELb1ELb1ELb0ELb1ELb1EEEEEEEEEvNT_6ParamsE,"ax",@progbits
	.align	128
.text._ZN7cutlass13device_kernelIN5flash11enable_sm90INS1_16FlashAttnFwdSm90INS1_25CollectiveMainloopFwdSm90ILi2EN4cute5tupleIJNS5_1CILi1EEES8_S8_EEENS6_IJNS7_ILi64EEESA_SA_EEELi512ENS_10bfloat16_tEfNS_4arch4Sm90ELb0ELb0ELb1ELb1ELb0ELb0ELb0ELb0ELb0ELb1ELb0ELb0EEENS1_21CollectiveEpilogueFwdINS6_IJSA_NS7_ILi512EEESA_EEES9_SC_SE_Li256ELb1ELb1ELb0ELb0EEENS1_36VarlenDynamicPersistentTileSchedulerILi64ELi64ELi256ELi128ELb0ELb1ELb1ELb0ELb1ELb1EEEEEEEEEvNT_6ParamsE:
        .type           _ZN7cutlass13device_kernelIN5flash11enable_sm90INS1_16FlashAttnFwdSm90INS1_25CollectiveMainloopFwdSm90ILi2EN4cute5tupleIJNS5_1CILi1EEES8_S8_EEENS6_IJNS7_ILi64EEESA_SA_EEELi512ENS_10bfloat16_tEfNS_4arch4Sm90ELb0ELb0ELb1ELb1ELb0ELb0ELb0ELb0ELb0ELb1ELb0ELb0EEENS1_21CollectiveEpilogueFwdINS6_IJSA_NS7_ILi512EEESA_EEES9_SC_SE_Li256ELb1ELb1ELb0ELb0EEENS1_36VarlenDynamicPersistentTileSchedulerILi64ELi64ELi256ELi128ELb0ELb1ELb1ELb0ELb1ELb1EEEEEEEEEvNT_6ParamsE,@function
        .size           _ZN7cutlass13device_kernelIN5flash11enable_sm90INS1_16FlashAttnFwdSm90INS1_25CollectiveMainloopFwdSm90ILi2EN4cute5tupleIJNS5_1CILi1EEES8_S8_EEENS6_IJNS7_ILi64EEESA_SA_EEELi512ENS_10bfloat16_tEfNS_4arch4Sm90ELb0ELb0ELb1ELb1ELb0ELb0ELb0ELb0ELb0ELb1ELb0ELb0EEENS1_21CollectiveEpilogueFwdINS6_IJSA_NS7_ILi512EEESA_EEES9_SC_SE_Li256ELb1ELb1ELb0ELb0EEENS1_36VarlenDynamicPersistentTileSchedulerILi64ELi64ELi256ELi128ELb0ELb1ELb1ELb0ELb1ELb1EEEEEEEEEvNT_6ParamsE,(.L_x_20 - _ZN7cutlass13device_kernelIN5flash11enable_sm90INS1_16FlashAttnFwdSm90INS1_25CollectiveMainloopFwdSm90ILi2EN4cute5tupleIJNS5_1CILi1EEES8_S8_EEENS6_IJNS7_ILi64EEESA_SA_EEELi512ENS_10bfloat16_tEfNS_4arch4Sm90ELb0ELb0ELb1ELb1ELb0ELb0ELb0ELb0ELb0ELb1ELb0ELb0EEENS1_21CollectiveEpilogueFwdINS6_IJSA_NS7_ILi512EEESA_EEES9_SC_SE_Li256ELb1ELb1ELb0ELb0EEENS1_36VarlenDynamicPersistentTileSchedulerILi64ELi64ELi256ELi128ELb0ELb1ELb1ELb0ELb1ELb1EEEEEEEEEvNT_6ParamsE)
        .other          _ZN7cutlass13device_kernelIN5flash11enable_sm90INS1_16FlashAttnFwdSm90INS1_25CollectiveMainloopFwdSm90ILi2EN4cute5tupleIJNS5_1CILi1EEES8_S8_EEENS6_IJNS7_ILi64EEESA_SA_EEELi512ENS_10bfloat16_tEfNS_4arch4Sm90ELb0ELb0ELb1ELb1ELb0ELb0ELb0ELb0ELb0ELb1ELb0ELb0EEENS1_21CollectiveEpilogueFwdINS6_IJSA_NS7_ILi512EEESA_EEES9_SC_SE_Li256ELb1ELb1ELb0ELb0EEENS1_36VarlenDynamicPersistentTileSchedulerILi64ELi64ELi256ELi128ELb0ELb1ELb1ELb0ELb1ELb1EEEEEEEEEvNT_6ParamsE,@"STO_CUDA_ENTRY STV_DEFAULT"
_ZN7cutlass13device_kernelIN5flash11enable_sm90INS1_16FlashAttnFwdSm90INS1_25CollectiveMainloopFwdSm90ILi2EN4cute5tupleIJNS5_1CILi1EEES8_S8_EEENS6_IJNS7_ILi64EEESA_SA_EEELi512ENS_10bfloat16_tEfNS_4arch4Sm90ELb0ELb0ELb1ELb1ELb0ELb0ELb0ELb0ELb0ELb1ELb0ELb0EEENS1_21CollectiveEpilogueFwdINS6_IJSA_NS7_ILi512EEESA_EEES9_SC_SE_Li256ELb1ELb1ELb0ELb0EEENS1_36VarlenDynamicPersistentTileSchedulerILi64ELi64ELi256ELi128ELb0ELb1ELb1ELb0ELb1ELb1EEEEEEEEEvNT_6ParamsE:
[----:B------:R-:W-:Y:S01]  /*0000*/  LDC R1, c[0x0][0x37c] ;  /* 0x0000df00ff017b82 */ /* 0x000fe20000000800 */
[----:B------:R-:W-:Y:S05]  /*0010*/  EXIT ;  /* 0x000000000000794d */ /* 0x000fea0003800000 */
.L_x_2:
        /* <DEDUP_REMOVED lines=14> */
.L_x_20:


//--------------------- .text._ZN7cutlass13device_kernelIN5flash11enable_sm90INS1_16FlashAttnFwdSm90INS1_25CollectiveMainloopFwdSm90ILi2EN4cute5tupleIJNS5_1CILi1EEES8_S8_EEENS6_IJNS7_ILi64EEESA_SA_EEELi512ENS_10bfloat16_tEfNS_4arch4Sm90ELb0ELb0ELb1ELb1ELb0ELb1ELb0ELb0ELb0ELb1ELb0ELb0EEENS1_21CollectiveEpilogueFwdINS6_IJSA_NS7_ILi512EEESA_EEES9_SC_SE_Li256ELb1ELb1ELb0ELb0EEENS1_36VarlenDynamicPersistentTileSchedulerILi64ELi64ELi256ELi128ELb0ELb1ELb1ELb0ELb1ELb1EEEEEEEEEvNT_6ParamsE --------------------------
	.section	.text._ZN7cutlass13device_kernelIN5flash11enable_sm90INS1_16FlashAttnFwdSm90INS1_25CollectiveMainloopFwdSm90ILi2EN4cute5tupleIJNS5_1CILi1EEES8_S8_EEENS6_IJNS7_ILi64EEESA_SA_EEELi512ENS_10bfloat16_tEfNS_4arch4Sm90ELb0ELb0ELb1ELb1ELb0ELb1ELb0ELb0ELb0ELb1ELb0ELb0EEENS1_21CollectiveEpilogueFwdINS6_IJSA_NS7_ILi512EEESA_EEES9_SC_SE_Li256ELb1ELb1ELb0ELb0EEENS1_36VarlenDynamicPersistentTileSchedulerILi64ELi64ELi256ELi128ELb0ELb1ELb1ELb0ELb1ELb1EEEEEEEEEvNT_6ParamsE,"ax",@progbits
	.align	128
.text._ZN7cutlass13device_kernelIN5flash11enable_sm90INS1_16FlashAttnFwdSm90INS1_25CollectiveMainloopFwdSm90ILi2EN4cute5tupleIJNS5_1CILi1EEES8_S8_EEENS6_IJNS7_ILi64EEESA_SA_EEELi512ENS_10bfloat16_tEfNS_4arch4Sm90ELb0ELb0ELb1ELb1ELb0ELb1ELb0ELb0ELb0ELb1ELb0ELb0EEENS1_21CollectiveEpilogueFwdINS6_IJSA_NS7_ILi512EEESA_EEES9_SC_SE_Li256ELb1ELb1ELb0ELb0EEENS1_36VarlenDynamicPersistentTileSchedulerILi64ELi64ELi256ELi128ELb0ELb1ELb1ELb0ELb1ELb1EEEEEEEEEvNT_6ParamsE:
        .type           _ZN7cutlass13device_kernelIN5flash11enable_sm90INS1_16FlashAttnFwdSm90INS1_25CollectiveMainloopFwdSm90ILi2EN4cute5tupleIJNS5_1CILi1EEES8_S8_EEENS6_IJNS7_ILi64EEESA_SA_EEELi512ENS_10bfloat16_tEfNS_4arch4Sm90ELb0ELb0ELb1ELb1ELb0ELb1ELb0ELb0ELb0ELb1ELb0ELb0EEENS1_21CollectiveEpilogueFwdINS6_IJSA_NS7_ILi512EEESA_EEES9_SC_SE_Li256ELb1ELb1ELb0ELb0EEENS1_36VarlenDynamicPersistentTileSchedulerILi64ELi64ELi256ELi128ELb0ELb1ELb1ELb0ELb1ELb1EEEEEEEEEvNT_6ParamsE,@function
        .size           _ZN7cutlass13device_kernelIN5flash11enable_sm90INS1_16FlashAttnFwdSm90INS1_25CollectiveMainloopFwdSm90ILi2EN4cute5tupleIJNS5_1CILi1EEES8_S8_EEENS6_IJNS7_ILi64EEESA_SA_EEELi512ENS_10bfloat16_tEfNS_4arch4Sm90ELb0ELb0ELb1ELb1ELb0ELb1ELb0ELb0ELb0ELb1ELb0ELb0EEENS1_21CollectiveEpilogueFwdINS6_IJSA_NS7_ILi512EEESA_EEES9_SC_SE_Li256ELb1ELb1ELb0ELb0EEENS1_36VarlenDynamicPersistentTileSchedulerILi64ELi64ELi256ELi128ELb0ELb1ELb1ELb0ELb1ELb1EEEEEEEEEvNT_6ParamsE,(.L_x_21 - _ZN7cutlass13device_kernelIN5flash11enable_sm90INS1_16FlashAttnFwdSm90INS1_25CollectiveMainloopFwdSm90ILi2EN4cute5tupleIJNS5_1CILi1EEES8_S8_EEENS6_IJNS7_ILi64EEESA_SA_EEELi512ENS_10bfloat16_tEfNS_4arch4Sm90ELb0ELb0ELb1ELb1ELb0ELb1ELb0ELb0ELb0ELb1ELb0ELb0EEENS1_21CollectiveEpilogueFwdINS6_IJSA_NS7_ILi512EEESA_EEES9_SC_SE_Li256ELb1ELb1ELb0ELb0EEENS1_36VarlenDynamicPersistentTileSchedulerILi64ELi64ELi256ELi128ELb0ELb1ELb1ELb0ELb1ELb1EEEEEEEEEvNT_6ParamsE)
        .other          _ZN7cutlass13device_kernelIN5flash11enable_sm90INS1_16FlashAttnFwdSm90INS1_25CollectiveMainloopFwdSm90ILi2EN4cute5tupleIJNS5_1CILi1EEES8_S8_EEENS6_IJNS7_ILi64EEESA_SA_EEELi512ENS_10bfloat16_tEfNS_4arch4Sm90ELb0ELb0ELb1ELb1ELb0ELb1ELb0ELb0ELb0ELb1ELb0ELb0EEENS1_21CollectiveEpilogueFwdINS6_IJSA_NS7_ILi512EEESA_EEES9_SC_SE_Li256ELb1ELb1ELb0ELb0EEENS1_36VarlenDynamicPersistentTileSchedulerILi64ELi64ELi256ELi128ELb0ELb1ELb1ELb0ELb1ELb1EEEEEEEEEvNT_6ParamsE,@"STO_CUDA_ENTRY STV_DEFAULT"
_ZN7cutlass13device_kernelIN5flash11enable_sm90INS1_16FlashAttnFwdSm90INS1_25CollectiveMainloopFwdSm90ILi2EN4cute5tupleIJNS5_1CILi1EEES8_S8_EEENS6_IJNS7_ILi64EEESA_SA_EEELi512ENS_10bfloat16_tEfNS_4arch4Sm90ELb0ELb0ELb1ELb1ELb0ELb1ELb0ELb0ELb0ELb1ELb0ELb0EEENS1_21CollectiveEpilogueFwdINS6_IJSA_NS7_ILi512EEESA_EEES9_SC_SE_Li256ELb1ELb1ELb0ELb0EEENS1_36VarlenDynamicPersistentTileSchedulerILi64ELi64ELi256ELi128ELb0ELb1ELb1ELb0ELb1ELb1EEEEEEEEEvNT_6ParamsE:
[----:B------:R-:W-:Y:S01]  /*0000*/  LDC R1, c[0x0][0x37c] ;  /* 0x0000df00ff017b82 */ /* 0x000fe20000000800 */
[----:B------:R-:W-:Y:S05]  /*0010*/  EXIT ;  /* 0x000000000000794d */ /* 0x000fea0003800000 */
.L_x_3:
        /* <DEDUP_REMOVED lines=14> */
.L_x_21:


//--------------------- .text._ZN7cutlass13device_kernelIN5flash11enable_sm90INS1_16FlashAttnFwdSm90INS1_25CollectiveMainloopFwdSm90ILi2EN4cute5tupleIJNS5_1CILi1EEES8_S8_EEENS6_IJNS7_ILi64EEESA_SA_EEELi512ENS_10bfloat16_tEfNS_4arch4Sm90ELb0ELb0ELb1ELb1ELb0ELb0ELb1ELb0ELb0ELb1ELb0ELb0EEENS1_21CollectiveEpilogueFwdINS6_IJSA_NS7_ILi512EEESA_EEES9_SC_SE_Li256ELb1ELb1ELb0ELb0EEENS1_36VarlenDynamicPersistentTileSchedulerILi64ELi64ELi256ELi128ELb0ELb1ELb1ELb0ELb1ELb1EEEEEEEEEvNT_6ParamsE --------------------------
	.section	.text._ZN7cutlass13device_kernelIN5flash11enable_sm90INS1_16FlashAttnFwdSm90INS1_25CollectiveMainloopFwdSm90ILi2EN4cute5tupleIJNS5_1CILi1EEES8_S8_EEENS6_IJNS7_ILi64EEESA_SA_EEELi512ENS_10bfloat16_tEfNS_4arch4Sm90ELb0ELb0ELb1ELb1ELb0ELb0ELb1ELb0ELb0ELb1ELb0ELb0EEENS1_21CollectiveEpilogueFwdINS6_IJSA_NS7_ILi512EEESA_EEES9_SC_SE_Li256ELb1ELb1ELb0ELb0EEENS1_36VarlenDynamicPersistentTileSchedulerILi64ELi64ELi256ELi128ELb0ELb1ELb1ELb0ELb1ELb1EEEEEEEEEvNT_6ParamsE,"ax",@progbits
	.align	128
.text._ZN7cutlass13device_kernelIN5flash11enable_sm90INS1_16FlashAttnFwdSm90INS1_25CollectiveMainloopFwdSm90ILi2EN4cute5tupleIJNS5_1CILi1EEES8_S8_EEENS6_IJNS7_ILi64EEESA_SA_EEELi512ENS_10bfloat16_tEfNS_4arch4Sm90ELb0ELb0ELb1ELb1ELb0ELb0ELb1ELb0ELb0ELb1ELb0ELb0EEENS1_21CollectiveEpilogueFwdINS6_IJSA_NS7_ILi512EEESA_EEES9_SC_SE_Li256ELb1ELb1ELb0ELb0EEENS1_36VarlenDynamicPersistentTileSchedulerILi64ELi64ELi256ELi128ELb0ELb1ELb1ELb0ELb1ELb1EEEEEEEEEvNT_6ParamsE:
        .type           _ZN7cutlass13device_kernelIN5flash11enable_sm90INS1_16FlashAttnFwdSm90INS1_25CollectiveMainloopFwdSm90ILi2EN4cute5tupleIJNS5_1CILi1EEES8_S8_EEENS6_IJNS7_ILi64EEESA_SA_EEELi512ENS_10bfloat16_tEfNS_4arch4Sm90ELb0ELb0ELb1ELb1ELb0ELb0ELb1ELb0ELb0ELb1ELb0ELb0EEENS1_21CollectiveEpilogueFwdINS6_IJSA_NS7_ILi512EEESA_EEES9_SC_SE_Li256ELb1ELb1ELb0ELb0EEENS1_36VarlenDynamicPersistentTileSchedulerILi64ELi64ELi256ELi128ELb0ELb1ELb1ELb0ELb1ELb1EEEEEEEEEvNT_6ParamsE,@function
        .size           _ZN7cutlass13device_kernelIN5flash11enable_sm90INS1_16FlashAttnFwdSm90INS1_25CollectiveMainloopFwdSm90ILi2EN4cute5tupleIJNS5_1CILi1EEES8_S8_EEENS6_IJNS7_ILi64EEESA_SA_EEELi512ENS_10bfloat16_tEfNS_4arch4Sm90ELb0ELb0ELb1ELb1ELb0ELb0ELb1ELb0ELb0ELb1ELb0ELb0EEENS1_21CollectiveEpilogueFwdINS6_IJSA_NS7_ILi512EEESA_EEES9_SC_SE_Li256ELb1ELb1ELb0ELb0EEENS1_36VarlenDynamicPersistentTileSchedulerILi64ELi64ELi256ELi128ELb0ELb1ELb1ELb0ELb1ELb1EEEEEEEEEvNT_6ParamsE,(.L_x_22 - _ZN7cutlass13device_kernelIN5flash11enable_sm90INS1_16FlashAttnFwdSm90INS1_25CollectiveMainloopFwdSm90ILi2EN4cute5tupleIJNS5_1CILi1EEES8_S8_EEENS6_IJNS7_ILi64EEESA_SA_EEELi512ENS_10bfloat16_tEfNS_4arch4Sm90ELb0ELb0ELb1ELb1ELb0ELb0ELb1ELb0ELb0ELb1ELb0ELb0EEENS1_21CollectiveEpilogueFwdINS6_IJSA_NS7_ILi512EEESA_EEES9_SC_SE_Li256ELb1ELb1ELb0ELb0EEENS1_36VarlenDynamicPersistentTileSchedulerILi64ELi64ELi256ELi128ELb0ELb1ELb1ELb0ELb1ELb1EEEEEEEEEvNT_6ParamsE)
        .other          _ZN7cutlass13device_kernelIN5flash11enable_sm90INS1_16FlashAttnFwdSm90INS1_25CollectiveMainloopFwdSm90ILi2EN4cute5tupleIJNS5_1CILi1EEES8_S8_EEENS6_IJNS7_ILi64EEESA_SA_EEELi512ENS_10bfloat16_tEfNS_4arch4Sm90ELb0ELb0ELb1ELb1ELb0ELb0ELb1ELb0ELb0ELb1ELb0ELb0EEENS1_21CollectiveEpilogueFwdINS6_IJSA_NS7_ILi512EEESA_EEES9_SC_SE_Li256ELb1ELb1ELb0ELb0EEENS1_36VarlenDynamicPersistentTileSchedulerILi64ELi64ELi256ELi128ELb0ELb1ELb1ELb0ELb1ELb1EEEEEEEEEvNT_6ParamsE,@"STO_CUDA_ENTRY STV_DEFAULT"
_ZN7cutlass13device_kernelIN5flash11enable_sm90INS1_16FlashAttnFwdSm90INS1_25CollectiveMainloopFwdSm90ILi2EN4cute5tupleIJNS5_1CILi1EEES8_S8_EEENS6_IJNS7_ILi64EEESA_SA_EEELi512ENS_10bfloat16_tEfNS_4arch4Sm90ELb0ELb0ELb1ELb1ELb0ELb0ELb1ELb0ELb0ELb1ELb0ELb0EEENS1_21CollectiveEpilogueFwdINS6_IJSA_NS7_ILi512EEESA_EEES9_SC_SE_Li256ELb1ELb1ELb0ELb0EEENS1_36VarlenDynamicPersistentTileSchedulerILi64ELi64ELi256ELi128ELb0ELb1ELb1ELb0ELb1ELb1EEEEEEEEEvNT_6ParamsE:
[----:B------:R-:W-:Y:S01]  /*0000*/  LDC R1, c[0x0][0x37c] ;  /* 0x0000df00ff017b82 */ /* 0x000fe20000000800 */
[----:B------:R-:W-:Y:S05]  /*0010*/  EXIT ;  /* 0x000000000000794d */ /* 0x000fea0003800000 */
.L_x_4:
        /* <DEDUP_REMOVED lines=14> */
.L_x_22:


//--------------------- .text._ZN7cutlass13device_kernelIN5flash11enable_sm90INS1_16FlashAttnFwdSm90INS1_25CollectiveMainloopFwdSm90ILi2EN4cute5tupleIJNS5_1CILi1EEES8_S8_EEENS6_IJNS7_ILi64EEESA_SA_EEELi512ENS_10bfloat16_tEfNS_4arch4Sm90ELb0ELb0ELb1ELb1ELb0ELb1ELb1ELb0ELb0ELb1ELb0ELb0EEENS1_21CollectiveEpilogueFwdINS6_IJSA_NS7_ILi512EEESA_EEES9_SC_SE_Li256ELb1ELb1ELb0ELb0EEENS1_36VarlenDynamicPersistentTileSchedulerILi64ELi64ELi256ELi128ELb0ELb1ELb1ELb0ELb1ELb1EEEEEEEEEvNT_6ParamsE --------------------------
	.section	.text._ZN7cutlass13device_kernelIN5flash11enable_sm90INS1_16FlashAttnFwdSm90INS1_25CollectiveMainloopFwdSm90ILi2EN4cute5tupleIJNS5_1CILi1EEES8_S8_EEENS6_IJNS7_ILi64EEESA_SA_EEELi512ENS_10bfloat16_tEfNS_4arch4Sm90ELb0ELb0ELb1ELb1ELb0ELb1ELb1ELb0ELb0ELb1ELb0ELb0EEENS1_21CollectiveEpilogueFwdINS6_IJSA_NS7_ILi512EEESA_EEES9_SC_SE_Li256ELb1ELb1ELb0ELb0EEENS1_36VarlenDynamicPersistentTileSchedulerILi64ELi64ELi256ELi128ELb0ELb1ELb1ELb0ELb1ELb1EEEEEEEEEvNT_6ParamsE,"ax",@progbits
	.align	128
.text._ZN7cutlass13device_kernelIN5flash11enable_sm90INS1_16FlashAttnFwdSm90INS1_25CollectiveMainloopFwdSm90ILi2EN4cute5tupleIJNS5_1CILi1EEES8_S8_EEENS6_IJNS7_ILi64EEESA_SA_EEELi512ENS_10bfloat16_tEfNS_4arch4Sm90ELb0ELb0ELb1ELb1ELb0ELb1ELb1ELb0ELb0ELb1ELb0ELb0EEENS1_21CollectiveEpilogueFwdINS6_IJSA_NS7_ILi512EEESA_EEES9_SC_SE_Li256ELb1ELb1ELb0ELb0EEENS1_36VarlenDynamicPersistentTileSchedulerILi64ELi64ELi256ELi128ELb0ELb1ELb1ELb0ELb1ELb1EEEEEEEEEvNT_6ParamsE:
        .type           _ZN7cutlass13device_kernelIN5flash11enable_sm90INS1_16FlashAttnFwdSm90INS1_25CollectiveMainloopFwdSm90ILi2EN4cute5tupleIJNS5_1CILi1EEES8_S8_EEENS6_IJNS7_ILi64EEESA_SA_EEELi512ENS_10bfloat16_tEfNS_4arch4Sm90ELb0ELb0ELb1ELb1ELb0ELb1ELb1ELb0ELb0ELb1ELb0ELb0EEENS1_21CollectiveEpilogueFwdINS6_IJSA_NS7_ILi512EEESA_EEES9_SC_SE_Li256ELb1ELb1ELb0ELb0EEENS1_36VarlenDynamicPersistentTileSchedulerILi64ELi64ELi256ELi128ELb0ELb1ELb1ELb0ELb1ELb1EEEEEEEEEvNT_6ParamsE,@function
        .size           _ZN7cutlass13device_kernelIN5flash11enable_sm90INS1_16FlashAttnFwdSm90INS1_25CollectiveMainloopFwdSm90ILi2EN4cute5tupleIJNS5_1CILi1EEES8_S8_EEENS6_IJNS7_ILi64EEESA_SA_EEELi512ENS_10bfloat16_tEfNS_4arch4Sm90ELb0ELb0ELb1ELb1ELb0ELb1ELb1ELb0ELb0ELb1ELb0ELb0EEENS1_21CollectiveEpilogueFwdINS6_IJSA_NS7_ILi512EEESA_EEES9_SC_SE_Li256ELb1ELb1ELb0ELb0EEENS1_36VarlenDynamicPersistentTileSchedulerILi64ELi64ELi256ELi128ELb0ELb1ELb1ELb0ELb1ELb1EEEEEEEEEvNT_6ParamsE,(.L_x_23 - _ZN7cutlass13device_kernelIN5flash11enable_sm90INS1_16FlashAttnFwdSm90INS1_25CollectiveMainloopFwdSm90ILi2EN4cute5tupleIJNS5_1CILi1EEES8_S8_EEENS6_IJNS7_ILi64EEESA_SA_EEELi512ENS_10bfloat16_tEfNS_4arch4Sm90ELb0ELb0ELb1ELb1ELb0ELb1ELb1ELb0ELb0ELb1ELb0ELb0EEENS1_21CollectiveEpilogueFwdINS6_IJSA_NS7_ILi512EEESA_EEES9_SC_SE_Li256ELb1ELb1ELb0ELb0EEENS1_36VarlenDynamicPersistentTileSchedulerILi64ELi64ELi256ELi128ELb0ELb1ELb1ELb0ELb1ELb1EEEEEEEEEvNT_6ParamsE)
        .other          _ZN7cutlass13device_kernelIN5flash11enable_sm90INS1_16FlashAttnFwdSm90INS1_25CollectiveMainloopFwdSm90ILi2EN4cute5tupleIJNS5_1CILi1EEES8_S8_EEENS6_IJNS7_ILi64EEESA_SA_EEELi512ENS_10bfloat16_tEfNS_4arch4Sm90ELb0ELb0ELb1ELb1ELb0ELb1ELb1ELb0ELb0ELb1ELb0ELb0EEENS1_21CollectiveEpilogueFwdINS6_IJSA_NS7_ILi512EEESA_EEES9_SC_SE_Li256ELb1ELb1ELb0ELb0EEENS1_36VarlenDynamicPersistentTileSchedulerILi64ELi64ELi256ELi128ELb0ELb1ELb1ELb0ELb1ELb1EEEEEEEEEvNT_6ParamsE,@"STO_CUDA_ENTRY STV_DEFAULT"
_ZN7cutlass13device_kernelIN5flash11enable_sm90INS1_16FlashAttnFwdSm90INS1_25CollectiveMainloopFwdSm90ILi2EN4cute5tupleIJNS5_1CILi1EEES8_S8_EEENS6_IJNS7_ILi64EEESA_SA_EEELi512ENS_10bfloat16_tEfNS_4arch4Sm90ELb0ELb0ELb1ELb1ELb0ELb1ELb1ELb0ELb0ELb1ELb0ELb0EEENS1_21CollectiveEpilogueFwdINS6_IJSA_NS7_ILi512EEESA_EEES9_SC_SE_Li256ELb1ELb1ELb0ELb0EEENS1_36VarlenDynamicPersistentTileSchedulerILi64ELi64ELi256ELi128ELb0ELb1ELb1ELb0ELb1ELb1EEEEEEEEEvNT_6ParamsE:
[----:B------:R-:W-:Y:S01]  /*0000*/  LDC R1, c[0x0][0x37c] ;  /* 0x0000df00ff017b82 */ /* 0x000fe20000000800 */
[----:B------:R-:W-:Y:S05]  /*0010*/  EXIT ;  /* 0x000000000000794d */ /* 0x000fea0003800000 */
.L_x_5:
        /* <DEDUP_REMOVED lines=14> */
.L_x_23:


//--------------------- .text._ZN7cutlass13device_kernelIN5flash11enable_sm90INS1_16FlashAttnFwdSm90INS1_25CollectiveMainloopFwdSm90ILi2EN4cute5tupleIJNS5_1CILi1EEES8_S8_EEENS6_IJNS7_ILi64EEESA_SA_EEELi512ENS_10bfloat16_tEfNS_4arch4Sm90ELb0ELb1ELb1ELb0ELb0ELb0ELb0ELb0ELb0ELb1ELb0ELb0EEENS1_21CollectiveEpilogueFwdINS6_IJSA_NS7_ILi512EEESA_EEES9_SC_SE_Li256ELb0ELb1ELb0ELb0EEENS1_30DynamicPersistentTileSchedulerILi256ELi128ELb0ELb1ELb1EEEEEEEEEvNT_6ParamsE --------------------------
	.section	.text._ZN7cutlass13device_kernelIN5flash11enable_sm90INS1_16FlashAttnFwdSm90INS1_25CollectiveMainloopFwdSm90ILi2EN4cute5tupleIJNS5_1CILi1EEES8_S8_EEENS6_IJNS7_ILi64EEESA_SA_EEELi512ENS_10bfloat16_tEfNS_4arch4Sm90ELb0ELb1ELb1ELb0ELb0ELb0ELb0ELb0ELb0ELb1ELb0ELb0EEENS1_21CollectiveEpilogueFwdINS6_IJSA_NS7_ILi512EEESA_EEES9_SC_SE_Li256ELb0ELb1ELb0ELb0EEENS1_30DynamicPersistentTileSchedulerILi256ELi128ELb0ELb1ELb1EEEEEEEEEvNT_6ParamsE,"ax",@progbits
	.align	128
.text._ZN7cutlass13device_kernelIN5flash11enable_sm90INS1_16FlashAttnFwdSm90INS1_25CollectiveMainloopFwdSm90ILi2EN4cute5tupleIJNS5_1CILi1EEES8_S8_EEENS6_IJNS7_ILi64EEESA_SA_EEELi512ENS_10bfloat16_tEfNS_4arch4Sm90ELb0ELb1ELb1ELb0ELb0ELb0ELb0ELb0ELb0ELb1ELb0ELb0EEENS1_21CollectiveEpilogueFwdINS6_IJSA_NS7_ILi512EEESA_EEES9_SC_SE_Li256ELb0ELb1ELb0ELb0EEENS1_30DynamicPersistentTileSchedulerILi256ELi128ELb0ELb1ELb1EEEEEEEEEvNT_6ParamsE:
        .type           _ZN7cutlass13device_kernelIN5flash11enable_sm90INS1_16FlashAttnFwdSm90INS1_25CollectiveMainloopFwdSm90ILi2EN4cute5tupleIJNS5_1CILi1EEES8_S8_EEENS6_IJNS7_ILi64EEESA_SA_EEELi512ENS_10bfloat16_tEfNS_4arch4Sm90ELb0ELb1ELb1ELb0ELb0ELb0ELb0ELb0ELb0ELb1ELb0ELb0EEENS1_21CollectiveEpilogueFwdINS6_IJSA_NS7_ILi512EEESA_EEES9_SC_SE_Li256ELb0ELb1ELb0ELb0EEENS1_30DynamicPersistentTileSchedulerILi256ELi128ELb0ELb1ELb1EEEEEEEEEvNT_6ParamsE,@function
        .size           _ZN7cutlass13device_kernelIN5flash11enable_sm90INS1_16FlashAttnFwdSm90INS1_25CollectiveMainloopFwdSm90ILi2EN4cute5tupleIJNS5_1CILi1EEES8_S8_EEENS6_IJNS7_ILi64EEESA_SA_EEELi512ENS_10bfloat16_tEfNS_4arch4Sm90ELb0ELb1ELb1ELb0ELb0ELb0ELb0ELb0ELb0ELb1ELb0ELb0EEENS1_21CollectiveEpilogueFwdINS6_IJSA_NS7_ILi512EEESA_EEES9_SC_SE_Li256ELb0ELb1ELb0ELb0EEENS1_30DynamicPersistentTileSchedulerILi256ELi128ELb0ELb1ELb1EEEEEEEEEvNT_6ParamsE,(.L_x_24 - _ZN7cutlass13device_kernelIN5flash11enable_sm90INS1_16FlashAttnFwdSm90INS1_25CollectiveMainloopFwdSm90ILi2EN4cute5tupleIJNS5_1CILi1EEES8_S8_EEENS6_IJNS7_ILi64EEESA_SA_EEELi512ENS_10bfloat16_tEfNS_4arch4Sm90ELb0ELb1ELb1ELb0ELb0ELb0ELb0ELb0ELb0ELb1ELb0ELb0EEENS1_21CollectiveEpilogueFwdINS6_IJSA_NS7_ILi512EEESA_EEES9_SC_SE_Li256ELb0ELb1ELb0ELb0EEENS1_30DynamicPersistentTileSchedulerILi256ELi128ELb0ELb1ELb1EEEEEEEEEvNT_6ParamsE)
        .other          _ZN7cutlass13device_kernelIN5flash11enable_sm90INS1_16FlashAttnFwdSm90INS1_25CollectiveMainloopFwdSm90ILi2EN4cute5tupleIJNS5_1CILi1EEES8_S8_EEENS6_IJNS7_ILi64EEESA_SA_EEELi512ENS_10bfloat16_tEfNS_4arch4Sm90ELb0ELb1ELb1ELb0ELb0ELb0ELb0ELb0ELb0ELb1ELb0ELb0EEENS1_21CollectiveEpilogueFwdINS6_IJSA_NS7_ILi512EEESA_EEES9_SC_SE_Li256ELb0ELb1ELb0ELb0EEENS1_30DynamicPersistentTileSchedulerILi256ELi128ELb0ELb1ELb1EEEEEEEEEvNT_6ParamsE,@"STO_CUDA_ENTRY STV_DEFAULT"
_ZN7cutlass13device_kernelIN5flash11enable_sm90INS1_16FlashAttnFwdSm90INS1_25CollectiveMainloopFwdSm90ILi2EN4cute5tupleIJNS5_1CILi1EEES8_S8_EEENS6_IJNS7_ILi64EEESA_SA_EEELi512ENS_10bfloat16_tEfNS_4arch4Sm90ELb0ELb1ELb1ELb0ELb0ELb0ELb0ELb0ELb0ELb1ELb0ELb0EEENS1_21CollectiveEpilogueFwdINS6_IJSA_NS7_ILi512EEESA_EEES9_SC_SE_Li256ELb0ELb1ELb0ELb0EEENS1_30DynamicPersistentTileSchedulerILi256ELi128ELb0ELb1ELb1EEEEEEEEEvNT_6ParamsE:
[----:B------:R-:W-:Y:S01]  /*0000*/  LDC R1, c[0x0][0x37c] ;  /* 0x0000df00ff017b82 */ /* 0x000fe20000000800 */
[----:B------:R-:W-:Y:S05]  /*0010*/  EXIT ;  /* 0x000000000000794d */ /* 0x000fea0003800000 */
.L_x_6:
        /* <DEDUP_REMOVED lines=14> */
.L_x_24:


//--------------------- .text._ZN7cutlass13device_kernelIN5flash11enable_sm90INS1_16FlashAttnFwdSm90INS1_25CollectiveMainloopFwdSm90ILi2EN4cute5tupleIJNS5_1CILi1EEES8_S8_EEENS6_IJNS7_ILi64EEESA_SA_EEELi512ENS_10bfloat16_tEfNS_4arch4Sm90ELb0ELb1ELb1ELb0ELb0ELb0ELb1ELb0ELb0ELb1ELb0ELb0EEENS1_21CollectiveEpilogueFwdINS6_IJSA_NS7_ILi512EEESA_EEES9_SC_SE_Li256ELb0ELb1ELb0ELb0EEENS1_30DynamicPersistentTileSchedulerILi256ELi128ELb0ELb1ELb1EEEEEEEEEvNT_6ParamsE --------------------------
	.section	.text._ZN7cutlass13device_kernelIN5flash11enable_sm90INS1_16FlashAttnFwdSm90INS1_25CollectiveMainloopFwdSm90ILi2EN4cute5tupleIJNS5_1CILi1EEES8_S8_EEENS6_IJNS7_ILi64EEESA_SA_EEELi512ENS_10bfloat16_tEfNS_4arch4Sm90ELb0ELb1ELb1ELb0ELb0ELb0ELb1ELb0ELb0ELb1ELb0ELb0EEENS1_21CollectiveEpilogueFwdINS6_IJSA_NS7_ILi512EEESA_EEES9_SC_SE_Li256ELb0ELb1ELb0ELb0EEENS1_30DynamicPersistentTileSchedulerILi256ELi128ELb0ELb1ELb1EEEEEEEEEvNT_6ParamsE,"ax",@progbits
	.align	128
.text._ZN7cutlass13device_kernelIN5flash11enable_sm90INS1_16FlashAttnFwdSm90INS1_25CollectiveMainloopFwdSm90ILi2EN4cute5tupleIJNS5_1CILi1EEES8_S8_EEENS6_IJNS7_ILi64EEESA_SA_EEELi512ENS_10bfloat16_tEfNS_4arch4Sm90ELb0ELb1ELb1ELb0ELb0ELb0ELb1ELb0ELb0ELb1ELb0ELb0EEENS1_21CollectiveEpilogueFwdINS6_IJSA_NS7_ILi512EEESA_EEES9_SC_SE_Li256ELb0ELb1ELb0ELb0EEENS1_30DynamicPersistentTileSchedulerILi256ELi128ELb0ELb1ELb1EEEEEEEEEvNT_6ParamsE:
        .type           _ZN7cutlass13device_kernelIN5flash11enable_sm90INS1_16FlashAttnFwdSm90INS1_25CollectiveMainloopFwdSm90ILi2EN4cute5tupleIJNS5_1CILi1EEES8_S8_EEENS6_IJNS7_ILi64EEESA_SA_EEELi512ENS_10bfloat16_tEfNS_4arch4Sm90ELb0ELb1ELb1ELb0ELb0ELb0ELb1ELb0ELb0ELb1ELb0ELb0EEENS1_21CollectiveEpilogueFwdINS6_IJSA_NS7_ILi512EEESA_EEES9_SC_SE_Li256ELb0ELb1ELb0ELb0EEENS1_30DynamicPersistentTileSchedulerILi256ELi128ELb0ELb1ELb1EEEEEEEEEvNT_6ParamsE,@function
        .size           _ZN7cutlass13device_kernelIN5flash11enable_sm90INS1_16FlashAttnFwdSm90INS1_25CollectiveMainloopFwdSm90ILi2EN4cute5tupleIJNS5_1CILi1EEES8_S8_EEENS6_IJNS7_ILi64EEESA_SA_EEELi512ENS_10bfloat16_tEfNS_4arch4Sm90ELb0ELb1ELb1ELb0ELb0ELb0ELb1ELb0ELb0ELb1ELb0ELb0EEENS1_21CollectiveEpilogueFwdINS6_IJSA_NS7_ILi512EEESA_EEES9_SC_SE_Li256ELb0ELb1ELb0ELb0EEENS1_30DynamicPersistentTileSchedulerILi256ELi128ELb0ELb1ELb1EEEEEEEEEvNT_6ParamsE,(.L_x_25 - _ZN7cutlass13device_kernelIN5flash11enable_sm90INS1_16FlashAttnFwdSm90INS1_25CollectiveMainloopFwdSm90ILi2EN4cute5tupleIJNS5_1CILi1EEES8_S8_EEENS6_IJNS7_ILi64EEESA_SA_EEELi512ENS_10bfloat16_tEfNS_4arch4Sm90ELb0ELb1ELb1ELb0ELb0ELb0ELb1ELb0ELb0ELb1ELb0ELb0EEENS1_21CollectiveEpilogueFwdINS6_IJSA_NS7_ILi512EEESA_EEES9_SC_SE_Li256ELb0ELb1ELb0ELb0EEENS1_30DynamicPersistentTileSchedulerILi256ELi128ELb0ELb1ELb1EEEEEEEEEvNT_6ParamsE)
        .other          _ZN7cutlass13device_kernelIN5flash11enable_sm90INS1_16FlashAttnFwdSm90INS1_25CollectiveMainloopFwdSm90ILi2EN4cute5tupleIJNS5_1CILi1EEES8_S8_EEENS6_IJNS7_ILi64EEESA_SA_EEELi512ENS_10bfloat16_tEfNS_4arch4Sm90ELb0ELb1ELb1ELb0ELb0ELb0ELb1ELb0ELb0ELb1ELb0ELb0EEENS1_21CollectiveEpilogueFwdINS6_IJSA_NS7_ILi512EEESA_EEES9_SC_SE_Li256ELb0ELb1ELb0ELb0EEENS1_30DynamicPersistentTileSchedulerILi256ELi128ELb0ELb1ELb1EEEEEEEEEvNT_6ParamsE,@"STO_CUDA_ENTRY STV_DEFAULT"
_ZN7cutlass13device_kernelIN5flash11enable_sm90INS1_16FlashAttnFwdSm90INS1_25CollectiveMainloopFwdSm90ILi2EN4cute5tupleIJNS5_1CILi1EEES8_S8_EEENS6_IJNS7_ILi64EEESA_SA_EEELi512ENS_10bfloat16_tEfNS_4arch4Sm90ELb0ELb1ELb1ELb0ELb0ELb0ELb1ELb0ELb0ELb1ELb0ELb0EEENS1_21CollectiveEpilogueFwdINS6_IJSA_NS7_ILi512EEESA_EEES9_SC_SE_Li256ELb0ELb1ELb0ELb0EEENS1_30DynamicPersistentTileSchedulerILi256ELi128ELb0ELb1ELb1EEEEEEEEEvNT_6ParamsE:
[----:B------:R-:W-:Y:S01]  /*0000*/  LDC R1, c[0x0][0x37c] ;  /* 0x0000df00ff017b82 */ /* 0x000fe20000000800 */
[----:B------:R-:W-:Y:S05]  /*0010*/  EXIT ;  /* 0x000000000000794d */ /* 0x000fea0003800000 */
.L_x_7:
        /* <DEDUP_REMOVED lines=14> */
.L_x_25:


//--------------------- .text._ZN7cutlass13device_kernelIN5flash11enable_sm90INS1_16FlashAttnFwdSm90INS1_25CollectiveMainloopFwdSm90ILi2EN4cute5tupleIJNS5_1CILi1EEES8_S8_EEENS6_IJNS7_ILi64EEESA_SA_EEELi512ENS_10bfloat16_tEfNS_4arch4Sm90ELb0ELb1ELb1ELb1ELb0ELb0ELb0ELb0ELb0ELb1ELb0ELb0EEENS1_21CollectiveEpilogueFwdINS6_IJSA_NS7_ILi512EEESA_EEES9_SC_SE_Li256ELb1ELb1ELb0ELb0EEENS1_36VarlenDynamicPersistentTileSchedulerILi64ELi64ELi256ELi128ELb0ELb1ELb1ELb1ELb0ELb1EEEEEEEEEvNT_6ParamsE --------------------------
	.section	.text._ZN7cutlass13device_kernelIN5flash11enable_sm90INS1_16FlashAttnFwdSm90INS1_25CollectiveMainloopFwdSm90ILi2EN4cute5tupleIJNS5_1CILi1EEES8_S8_EEENS6_IJNS7_ILi64EEESA_SA_EEELi512ENS_10bfloat16_tEfNS_4arch4Sm90ELb0ELb1ELb1ELb1ELb0ELb0ELb0ELb0ELb0ELb1ELb0ELb0EEENS1_21CollectiveEpilogueFwdINS6_IJSA_NS7_ILi512EEESA_EEES9_SC_SE_Li256ELb1ELb1ELb0ELb0EEENS1_36VarlenDynamicPersistentTileSchedulerILi64ELi64ELi256ELi128ELb0ELb1ELb1ELb1ELb0ELb1EEEEEEEEEvNT_6ParamsE,"ax",@progbits
	.align	128
.text._ZN7cutlass13device_kernelIN5flash11enable_sm90INS1_16FlashAttnFwdSm90INS1_25CollectiveMainloopFwdSm90ILi2EN4cute5tupleIJNS5_1CILi1EEES8_S8_EEENS6_IJNS7_ILi64EEESA_SA_EEELi512ENS_10bfloat16_tEfNS_4arch4Sm90ELb0ELb1ELb1ELb1ELb0ELb0ELb0ELb0ELb0ELb1ELb0ELb0EEENS1_21CollectiveEpilogueFwdINS6_IJSA_NS7_ILi512EEESA_EEES9_SC_SE_Li256ELb1ELb1ELb0ELb0EEENS1_36VarlenDynamicPersistentTileSchedulerILi64ELi64ELi256ELi128ELb0ELb1ELb1ELb1ELb0ELb1EEEEEEEEEvNT_6ParamsE:
        .type           _ZN7cutlass13device_kernelIN5flash11enable_sm90INS1_16FlashAttnFwdSm90INS1_25CollectiveMainloopFwdSm90ILi2EN4cute5tupleIJNS5_1CILi1EEES8_S8_EEENS6_IJNS7_ILi64EEESA_SA_EEELi512ENS_10bfloat16_tEfNS_4arch4Sm90ELb0ELb1ELb1ELb1ELb0ELb0ELb0ELb0ELb0ELb1ELb0ELb0EEENS1_21CollectiveEpilogueFwdINS6_IJSA_NS7_ILi512EEESA_EEES9_SC_SE_Li256ELb1ELb1ELb0ELb0EEENS1_36VarlenDynamicPersistentTileSchedulerILi64ELi64ELi256ELi128ELb0ELb1ELb1ELb1ELb0ELb1EEEEEEEEEvNT_6ParamsE,@function
        .size           _ZN7cutlass13device_kernelIN5flash11enable_sm90INS1_16FlashAttnFwdSm90INS1_25CollectiveMainloopFwdSm90ILi2EN4cute5tupleIJNS5_1CILi1EEES8_S8_EEENS6_IJNS7_ILi64EEESA_SA_EEELi512ENS_10bfloat16_tEfNS_4arch4Sm90ELb0ELb1ELb1ELb1ELb0ELb0ELb0ELb0ELb0ELb1ELb0ELb0EEENS1_21CollectiveEpilogueFwdINS6_IJSA_NS7_ILi512EEESA_EEES9_SC_SE_Li256ELb1ELb1ELb0ELb0EEENS1_36VarlenDynamicPersistentTileSchedulerILi64ELi64ELi256ELi128ELb0ELb1ELb1ELb1ELb0ELb1EEEEEEEEEvNT_6ParamsE,(.L_x_26 - _ZN7cutlass13device_kernelIN5flash11enable_sm90INS1_16FlashAttnFwdSm90INS1_25CollectiveMainloopFwdSm90ILi2EN4cute5tupleIJNS5_1CILi1EEES8_S8_EEENS6_IJNS7_ILi64EEESA_SA_EEELi512ENS_10bfloat16_tEfNS_4arch4Sm90ELb0ELb1ELb1ELb1ELb0ELb0ELb0ELb0ELb0ELb1ELb0ELb0EEENS1_21CollectiveEpilogueFwdINS6_IJSA_NS7_ILi512EEESA_EEES9_SC_SE_Li256ELb1ELb1ELb0ELb0EEENS1_36VarlenDynamicPersistentTileSchedulerILi64ELi64ELi256ELi128ELb0ELb1ELb1ELb1ELb0ELb1EEEEEEEEEvNT_6ParamsE)
        .other          _ZN7cutlass13device_kernelIN5flash11enable_sm90INS1_16FlashAttnFwdSm90INS1_25CollectiveMainloopFwdSm90ILi2EN4cute5tupleIJNS5_1CILi1EEES8_S8_EEENS6_IJNS7_ILi64EEESA_SA_EEELi512ENS_10bfloat16_tEfNS_4arch4Sm90ELb0ELb1ELb1ELb1ELb0ELb0ELb0ELb0ELb0ELb1ELb0ELb0EEENS1_21CollectiveEpilogueFwdINS6_IJSA_NS7_ILi512EEESA_EEES9_SC_SE_Li256ELb1ELb1ELb0ELb0EEENS1_36VarlenDynamicPersistentTileSchedulerILi64ELi64ELi256ELi128ELb0ELb1ELb1ELb1ELb0ELb1EEEEEEEEEvNT_6ParamsE,@"STO_CUDA_ENTRY STV_DEFAULT"
_ZN7cutlass13device_kernelIN5flash11enable_sm90INS1_16FlashAttnFwdSm90INS1_25CollectiveMainloopFwdSm90ILi2EN4cute5tupleIJNS5_1CILi1EEES8_S8_EEENS6_IJNS7_ILi64EEESA_SA_EEELi512ENS_10bfloat16_tEfNS_4arch4Sm90ELb0ELb1ELb1ELb1ELb0ELb0ELb0ELb0ELb0ELb1ELb0ELb0EEENS1_21CollectiveEpilogueFwdINS6_IJSA_NS7_ILi512EEESA_EEES9_SC_SE_Li256ELb1ELb1ELb0ELb0EEENS1_36VarlenDynamicPersistentTileSchedulerILi64ELi64ELi256ELi128ELb0ELb1ELb1ELb1ELb0ELb1EEEEEEEEEvNT_6ParamsE:
[----:B------:R-:W-:Y:S01]  /*0000*/  LDC R1, c[0x0][0x37c] ;  /* 0x0000df00ff017b82 */ /* 0x000fe20000000800 */
[----:B------:R-:W-:Y:S05]  /*0010*/  EXIT ;  /* 0x000000000000794d */ /* 0x000fea0003800000 */
.L_x_8:
        /* <DEDUP_REMOVED lines=14> */
.L_x_26:


//--------------------- .text._ZN7cutlass13device_kernelIN5flash11enable_sm90INS1_16FlashAttnFwdSm90INS1_25CollectiveMainloopFwdSm90ILi2EN4cute5tupleIJNS5_1CILi1EEES8_S8_EEENS6_IJNS7_ILi64EEESA_SA_EEELi512ENS_10bfloat16_tEfNS_4arch4Sm90ELb0ELb1ELb1ELb1ELb0ELb1ELb0ELb0ELb0ELb1ELb0ELb0EEENS1_21CollectiveEpilogueFwdINS6_IJSA_NS7_ILi512EEESA_EEES9_SC_SE_Li256ELb1ELb1ELb0ELb0EEENS1_36VarlenDynamicPersistentTileSchedulerILi64ELi64ELi256ELi128ELb0ELb1ELb1ELb1ELb0ELb1EEEEEEEEEvNT_6ParamsE --------------------------
	.section	.text._ZN7cutlass13device_kernelIN5flash11enable_sm90INS1_16FlashAttnFwdSm90INS1_25CollectiveMainloopFwdSm90ILi2EN4cute5tupleIJNS5_1CILi1EEES8_S8_EEENS6_IJNS7_ILi64EEESA_SA_EEELi512ENS_10bfloat16_tEfNS_4arch4Sm90ELb0ELb1ELb1ELb1ELb0ELb1ELb0ELb0ELb0ELb1ELb0ELb0EEENS1_21CollectiveEpilogueFwdINS6_IJSA_NS7_ILi512EEESA_EEES9_SC_SE_Li256ELb1ELb1ELb0ELb0EEENS1_36VarlenDynamicPersistentTileSchedulerILi64ELi64ELi256ELi128ELb0ELb1ELb1ELb1ELb0ELb1EEEEEEEEEvNT_6ParamsE,"ax",@progbits
	.align	128
.text._ZN7cutlass13device_kernelIN5flash11enable_sm90INS1_16FlashAttnFwdSm90INS1_25CollectiveMainloopFwdSm90ILi2EN4cute5tupleIJNS5_1CILi1EEES8_S8_EEENS6_IJNS7_ILi64EEESA_SA_EEELi512ENS_10bfloat16_tEfNS_4arch4Sm90ELb0ELb1ELb1ELb1ELb0ELb1ELb0ELb0ELb0ELb1ELb0ELb0EEENS1_21CollectiveEpilogueFwdINS6_IJSA_NS7_ILi512EEESA_EEES9_SC_SE_Li256ELb1ELb1ELb0ELb0EEENS1_36VarlenDynamicPersistentTileSchedulerILi64ELi64ELi256ELi128ELb0ELb1ELb1ELb1ELb0ELb1EEEEEEEEEvNT_6ParamsE:
        .type           _ZN7cutlass13device_kernelIN5flash11enable_sm90INS1_16FlashAttnFwdSm90INS1_25CollectiveMainloopFwdSm90ILi2EN4cute5tupleIJNS5_1CILi1EEES8_S8_EEENS6_IJNS7_ILi64EEESA_SA_EEELi512ENS_10bfloat16_tEfNS_4arch4Sm90ELb0ELb1ELb1ELb1ELb0ELb1ELb0ELb0ELb0ELb1ELb0ELb0EEENS1_21CollectiveEpilogueFwdINS6_IJSA_NS7_ILi512EEESA_EEES9_SC_SE_Li256ELb1ELb1ELb0ELb0EEENS1_36VarlenDynamicPersistentTileSchedulerILi64ELi64ELi256ELi128ELb0ELb1ELb1ELb1ELb0ELb1EEEEEEEEEvNT_6ParamsE,@function
        .size           _ZN7cutlass13device_kernelIN5flash11enable_sm90INS1_16FlashAttnFwdSm90INS1_25CollectiveMainloopFwdSm90ILi2EN4cute5tupleIJNS5_1CILi1EEES8_S8_EEENS6_IJNS7_ILi64EEESA_SA_EEELi512ENS_10bfloat16_tEfNS_4arch4Sm90ELb0ELb1ELb1ELb1ELb0ELb1ELb0ELb0ELb0ELb1ELb0ELb0EEENS1_21CollectiveEpilogueFwdINS6_IJSA_NS7_ILi512EEESA_EEES9_SC_SE_Li256ELb1ELb1ELb0ELb0EEENS1_36VarlenDynamicPersistentTileSchedulerILi64ELi64ELi256ELi128ELb0ELb1ELb1ELb1ELb0ELb1EEEEEEEEEvNT_6ParamsE,(.L_x_27 - _ZN7cutlass13device_kernelIN5flash11enable_sm90INS1_16FlashAttnFwdSm90INS1_25CollectiveMainloopFwdSm90ILi2EN4cute5tupleIJNS5_1CILi1EEES8_S8_EEENS6_IJNS7_ILi64EEESA_SA_EEELi512ENS_10bfloat16_tEfNS_4arch4Sm90ELb0ELb1ELb1ELb1ELb0ELb1ELb0ELb0ELb0ELb1ELb0ELb0EEENS1_21CollectiveEpilogueFwdINS6_IJSA_NS7_ILi512EEESA_EEES9_SC_SE_Li256ELb1ELb1ELb0ELb0EEENS1_36VarlenDynamicPersistentTileSchedulerILi64ELi64ELi256ELi128ELb0ELb1ELb1ELb1ELb0ELb1EEEEEEEEEvNT_6ParamsE)
        .other          _ZN7cutlass13device_kernelIN5flash11enable_sm90INS1_16FlashAttnFwdSm90INS1_25CollectiveMainloopFwdSm90ILi2EN4cute5tupleIJNS5_1CILi1EEES8_S8_EEENS6_IJNS7_ILi64EEESA_SA_EEELi512ENS_10bfloat16_tEfNS_4arch4Sm90ELb0ELb1ELb1ELb1ELb0ELb1ELb0ELb0ELb0ELb1ELb0ELb0EEENS1_21CollectiveEpilogueFwdINS6_IJSA_NS7_ILi512EEESA_EEES9_SC_SE_Li256ELb1ELb1ELb0ELb0EEENS1_36VarlenDynamicPersistentTileSchedulerILi64ELi64ELi256ELi128ELb0ELb1ELb1ELb1ELb0ELb1EEEEEEEEEvNT_6ParamsE,@"STO_CUDA_ENTRY STV_DEFAULT"
_ZN7cutlass13device_kernelIN5flash11enable_sm90INS1_16FlashAttnFwdSm90INS1_25CollectiveMainloopFwdSm90ILi2EN4cute5tupleIJNS5_1CILi1EEES8_S8_EEENS6_IJNS7_ILi64EEESA_SA_EEELi512ENS_10bfloat16_tEfNS_4arch4Sm90ELb0ELb1ELb1ELb1ELb0ELb1ELb0ELb0ELb0ELb1ELb0ELb0EEENS1_21CollectiveEpilogueFwdINS6_IJSA_NS7_ILi512EEESA_EEES9_SC_SE_Li256ELb1ELb1ELb0ELb0EEENS1_36VarlenDynamicPersistentTileSchedulerILi64ELi64ELi256ELi128ELb0ELb1ELb1ELb1ELb0ELb1EEEEEEEEEvNT_6ParamsE:
[----:B------:R-:W-:Y:S01]  /*0000*/  LDC R1, c[0x0][0x37c] ;  /* 0x0000df00ff017b82 */ /* 0x000fe20000000800 */
[----:B------:R-:W-:Y:S05]  /*0010*/  EXIT ;  /* 0x000000000000794d */ /* 0x000fea0003800000 */
.L_x_9:
        /* <DEDUP_REMOVED lines=14> */
.L_x_27:


//--------------------- .text._ZN7cutlass13device_kernelIN5flash11enable_sm90INS1_16FlashAttnFwdSm90INS1_25CollectiveMainloopFwdSm90ILi2EN4cute5tupleIJNS5_1CILi1EEES8_S8_EEENS6_IJNS7_ILi64EEESA_SA_EEELi512ENS_10bfloat16_tEfNS_4arch4Sm90ELb0ELb1ELb1ELb1ELb0ELb0ELb1ELb0ELb0ELb1ELb0ELb0EEENS1_21CollectiveEpilogueFwdINS6_IJSA_NS7_ILi512EEESA_EEES9_SC_SE_Li256ELb1ELb1ELb0ELb0EEENS1_36VarlenDynamicPersistentTileSchedulerILi64ELi64ELi256ELi128ELb0ELb1ELb1ELb1ELb0ELb1EEEEEEEEEvNT_6ParamsE --------------------------
	.section	.text._ZN7cutlass13device_kernelIN5flash11enable_sm90INS1_16FlashAttnFwdSm90INS1_25CollectiveMainloopFwdSm90ILi2EN4cute5tupleIJNS5_1CILi1EEES8_S8_EEENS6_IJNS7_ILi64EEESA_SA_EEELi512ENS_10bfloat16_tEfNS_4arch4Sm90ELb0ELb1ELb1ELb1ELb0ELb0ELb1ELb0ELb0ELb1ELb0ELb0EEENS1_21CollectiveEpilogueFwdINS6_IJSA_NS7_ILi512EEESA_EEES9_SC_SE_Li256ELb1ELb1ELb0ELb0EEENS1_36VarlenDynamicPersistentTileSchedulerILi64ELi64ELi256ELi128ELb0ELb1ELb1ELb1ELb0ELb1EEEEEEEEEvNT_6ParamsE,"ax",@progbits
	.align	128
.text._ZN7cutlass13device_kernelIN5flash11enable_sm90INS1_16FlashAttnFwdSm90INS1_25CollectiveMainloopFwdSm90ILi2EN4cute5tupleIJNS5_1CILi1EEES8_S8_EEENS6_IJNS7_ILi64EEESA_SA_EEELi512ENS_10bfloat16_tEfNS_4arch4Sm90ELb0ELb1ELb1ELb1ELb0ELb0ELb1ELb0ELb0ELb1ELb0ELb0EEENS1_21CollectiveEpilogueFwdINS6_IJSA_NS7_ILi512EEESA_EEES9_SC_SE_Li256ELb1ELb1ELb0ELb0EEENS1_36VarlenDynamicPersistentTileSchedulerILi64ELi64ELi256ELi128ELb0ELb1ELb1ELb1ELb0ELb1EEEEEEEEEvNT_6ParamsE:
        .type           _ZN7cutlass13device_kernelIN5flash11enable_sm90INS1_16FlashAttnFwdSm90INS1_25CollectiveMainloopFwdSm90ILi2EN4cute5tupleIJNS5_1CILi1EEES8_S8_EEENS6_IJNS7_ILi64EEESA_SA_EEELi512ENS_10bfloat16_tEfNS_4arch4Sm90ELb0ELb1ELb1ELb1ELb0ELb0ELb1ELb0ELb0ELb1ELb0ELb0EEENS1_21CollectiveEpilogueFwdINS6_IJSA_NS7_ILi512EEESA_EEES9_SC_SE_Li256ELb1ELb1ELb0ELb0EEENS1_36VarlenDynamicPersistentTileSchedulerILi64ELi64ELi256ELi128ELb0ELb1ELb1ELb1ELb0ELb1EEEEEEEEEvNT_6ParamsE,@function
        .size           _ZN7cutlass13device_kernelIN5flash11enable_sm90INS1_16FlashAttnFwdSm90INS1_25CollectiveMainloopFwdSm90ILi2EN4cute5tupleIJNS5_1CILi1EEES8_S8_EEENS6_IJNS7_ILi64EEESA_SA_EEELi512ENS_10bfloat16_tEfNS_4arch4Sm90ELb0ELb1ELb1ELb1ELb0ELb0ELb1ELb0ELb0ELb1ELb0ELb0EEENS1_21CollectiveEpilogueFwdINS6_IJSA_NS7_ILi512EEESA_EEES9_SC_SE_Li256ELb1ELb1ELb0ELb0EEENS1_36VarlenDynamicPersistentTileSchedulerILi64ELi64ELi256ELi128ELb0ELb1ELb1ELb1ELb0ELb1EEEEEEEEEvNT_6ParamsE,(.L_x_28 - _ZN7cutlass13device_kernelIN5flash11enable_sm90INS1_16FlashAttnFwdSm90INS1_25CollectiveMainloopFwdSm90ILi2EN4cute5tupleIJNS5_1CILi1EEES8_S8_EEENS6_IJNS7_ILi64EEESA_SA_EEELi512ENS_10bfloat16_tEfNS_4arch4Sm90ELb0ELb1ELb1ELb1ELb0ELb0ELb1ELb0ELb0ELb1ELb0ELb0EEENS1_21CollectiveEpilogueFwdINS6_IJSA_NS7_ILi512EEESA_EEES9_SC_SE_Li256ELb1ELb1ELb0ELb0EEENS1_36VarlenDynamicPersistentTileSchedulerILi64ELi64ELi256ELi128ELb0ELb1ELb1ELb1ELb0ELb1EEEEEEEEEvNT_6ParamsE)
        .other          _ZN7cutlass13device_kernelIN5flash11enable_sm90INS1_16FlashAttnFwdSm90INS1_25CollectiveMainloopFwdSm90ILi2EN4cute5tupleIJNS5_1CILi1EEES8_S8_EEENS6_IJNS7_ILi64EEESA_SA_EEELi512ENS_10bfloat16_tEfNS_4arch4Sm90ELb0ELb1ELb1ELb1ELb0ELb0ELb1ELb0ELb0ELb1ELb0ELb0EEENS1_21CollectiveEpilogueFwdINS6_IJSA_NS7_ILi512EEESA_EEES9_SC_SE_Li256ELb1ELb1ELb0ELb0EEENS1_36VarlenDynamicPersistentTileSchedulerILi64ELi64ELi256ELi128ELb0ELb1ELb1ELb1ELb0ELb1EEEEEEEEEvNT_6ParamsE,@"STO_CUDA_ENTRY STV_DEFAULT"
_ZN7cutlass13device_kernelIN5flash11enable_sm90INS1_16FlashAttnFwdSm90INS1_25CollectiveMainloopFwdSm90ILi2EN4cute5tupleIJNS5_1CILi1EEES8_S8_EEENS6_IJNS7_ILi64EEESA_SA_EEELi512ENS_10bfloat16_tEfNS_4arch4Sm90ELb0ELb1ELb1ELb1ELb0ELb0ELb1ELb0ELb0ELb1ELb0ELb0EEENS1_21CollectiveEpilogueFwdINS6_IJSA_NS7_ILi512EEESA_EEES9_SC_SE_Li256ELb1ELb1ELb0ELb0EEENS1_36VarlenDynamicPersistentTileSchedulerILi64ELi64ELi256ELi128ELb0ELb1ELb1ELb1ELb0ELb1EEEEEEEEEvNT_6ParamsE:
[----:B------:R-:W-:Y:S01]  /*0000*/  LDC R1, c[0x0][0x37c] ;  /* 0x0000df00ff017b82 */ /* 0x000fe20000000800 */
[----:B------:R-:W-:Y:S05]  /*0010*/  EXIT ;  /* 0x000000000000794d */ /* 0x000fea0003800000 */
.L_x_10:
        /* <DEDUP_REMOVED lines=14> */
.L_x_28:


//--------------------- .text._ZN7cutlass13device_kernelIN5flash11enable_sm90INS1_16FlashAttnFwdSm90INS1_25CollectiveMainloopFwdSm90ILi2EN4cute5tupleIJNS5_1CILi1EEES8_S8_EEENS6_IJNS7_ILi64EEESA_SA_EEELi512ENS_10bfloat16_tEfNS_4arch4Sm90ELb0ELb1ELb1ELb1ELb0ELb1ELb1ELb0ELb0ELb1ELb0ELb0EEENS1_21CollectiveEpilogueFwdINS6_IJSA_NS7_ILi512EEESA_EEES9_SC_SE_Li256ELb1ELb1ELb0ELb0EEENS1_36VarlenDynamicPersistentTileSchedulerILi64ELi64ELi256ELi128ELb0ELb1ELb1ELb1ELb0ELb1EEEEEEEEEvNT_6ParamsE --------------------------
	.section	.text._ZN7cutlass13device_kernelIN5flash11enable_sm90INS1_16FlashAttnFwdSm90INS1_25CollectiveMainloopFwdSm90ILi2EN4cute5tupleIJNS5_1CILi1EEES8_S8_EEENS6_IJNS7_ILi64EEESA_SA_EEELi512ENS_10bfloat16_tEfNS_4arch4Sm90ELb0ELb1ELb1ELb1ELb0ELb1ELb1ELb0ELb0ELb1ELb0ELb0EEENS1_21CollectiveEpilogueFwdINS6_IJSA_NS7_ILi512EEESA_EEES9_SC_SE_Li256ELb1ELb1ELb0ELb0EEENS1_36VarlenDynamicPersistentTileSchedulerILi64ELi64ELi256ELi128ELb0ELb1ELb1ELb1ELb0ELb1EEEEEEEEEvNT_6ParamsE,"ax",@progbits
	.align	128
.text._ZN7cutlass13device_kernelIN5flash11enable_sm90INS1_16FlashAttnFwdSm90INS1_25CollectiveMainloopFwdSm90ILi2EN4cute5tupleIJNS5_1CILi1EEES8_S8_EEENS6_IJNS7_ILi64EEESA_SA_EEELi512ENS_10bfloat16_tEfNS_4arch4Sm90ELb0ELb1ELb1ELb1ELb0ELb1ELb1ELb0ELb0ELb1ELb0ELb0EEENS1_21CollectiveEpilogueFwdINS6_IJSA_NS7_ILi512EEESA_EEES9_SC_SE_Li256ELb1ELb1ELb0ELb0EEENS1_36VarlenDynamicPersistentTileSchedulerILi64ELi64ELi256ELi128ELb0ELb1ELb1ELb1ELb0ELb1EEEEEEEEEvNT_6ParamsE:
        .type           _ZN7cutlass13device_kernelIN5flash11enable_sm90INS1_16FlashAttnFwdSm90INS1_25CollectiveMainloopFwdSm90ILi2EN4cute5tupleIJNS5_1CILi1EEES8_S8_EEENS6_IJNS7_ILi64EEESA_SA_EEELi512ENS_10bfloat16_tEfNS_4arch4Sm90ELb0ELb1ELb1ELb1ELb0ELb1ELb1ELb0ELb0ELb1ELb0ELb0EEENS1_21CollectiveEpilogueFwdINS6_IJSA_NS7_ILi512EEESA_EEES9_SC_SE_Li256ELb1ELb1ELb0ELb0EEENS1_36VarlenDynamicPersistentTileSchedulerILi64ELi64ELi256ELi128ELb0ELb1ELb1ELb1ELb0ELb1EEEEEEEEEvNT_6ParamsE,@function
        .size           _ZN7cutlass13device_kernelIN5flash11enable_sm90INS1_16FlashAttnFwdSm90INS1_25CollectiveMainloopFwdSm90ILi2EN4cute5tupleIJNS5_1CILi1EEES8_S8_EEENS6_IJNS7_ILi64EEESA_SA_EEELi512ENS_10bfloat16_tEfNS_4arch4Sm90ELb0ELb1ELb1ELb1ELb0ELb1ELb1ELb0ELb0ELb1ELb0ELb0EEENS1_21CollectiveEpilogueFwdINS6_IJSA_NS7_ILi512EEESA_EEES9_SC_SE_Li256ELb1ELb1ELb0ELb0EEENS1_36VarlenDynamicPersistentTileSchedulerILi64ELi64ELi256ELi128ELb0ELb1ELb1ELb1ELb0ELb1EEEEEEEEEvNT_6ParamsE,(.L_x_29 - _ZN7cutlass13device_kernelIN5flash11enable_sm90INS1_16FlashAttnFwdSm90INS1_25CollectiveMainloopFwdSm90ILi2EN4cute5tupleIJNS5_1CILi1EEES8_S8_EEENS6_IJNS7_ILi64EEESA_SA_EEELi512ENS_10bfloat16_tEfNS_4arch4Sm90ELb0ELb1ELb1ELb1ELb0ELb1ELb1ELb0ELb0ELb1ELb0ELb0EEENS1_21CollectiveEpilogueFwdINS6_IJSA_NS7_ILi512EEESA_EEES9_SC_SE_Li256ELb1ELb1ELb0ELb0EEENS1_36VarlenDynamicPersistentTileSchedulerILi64ELi64ELi256ELi128ELb0ELb1ELb1ELb1ELb0ELb1EEEEEEEEEvNT_6ParamsE)
        .other          _ZN7cutlass13device_kernelIN5flash11enable_sm90INS1_16FlashAttnFwdSm90INS1_25CollectiveMainloopFwdSm90ILi2EN4cute5tupleIJNS5_1CILi1EEES8_S8_EEENS6_IJNS7_ILi64EEESA_SA_EEELi512ENS_10bfloat16_tEfNS_4arch4Sm90ELb0ELb1ELb1ELb1ELb0ELb1ELb1ELb0ELb0ELb1ELb0ELb0EEENS1_21CollectiveEpilogueFwdINS6_IJSA_NS7_ILi512EEESA_EEES9_SC_SE_Li256ELb1ELb1ELb0ELb0EEENS1_36VarlenDynamicPersistentTileSchedulerILi64ELi64ELi256ELi128ELb0ELb1ELb1ELb1ELb0ELb1EEEEEEEEEvNT_6ParamsE,@"STO_CUDA_ENTRY STV_DEFAULT"
_ZN7cutlass13device_kernelIN5flash11enable_sm90INS1_16FlashAttnFwdSm90INS1_25CollectiveMainloopFwdSm90ILi2EN4cute5tupleIJNS5_1CILi1EEES8_S8_EEENS6_IJNS7_ILi64EEESA_SA_EEELi512ENS_10bfloat16_tEfNS_4arch4Sm90ELb0ELb1ELb1ELb1ELb0ELb1ELb1ELb0ELb0ELb1ELb0ELb0EEENS1_21CollectiveEpilogueFwdINS6_IJSA_NS7_ILi512EEESA_EEES9_SC_SE_Li256ELb1ELb1ELb0ELb0EEENS1_36VarlenDynamicPersistentTileSchedulerILi64ELi64ELi256ELi128ELb0ELb1ELb1ELb1ELb0ELb1EEEEEEEEEvNT_6ParamsE:
[----:B------:R-:W-:Y:S01]  /*0000*/  LDC R1, c[0x0][0x37c] ;  /* 0x0000df00ff017b82 */ /* 0x000fe20000000800 */
[----:B------:R-:W-:Y:S05]  /*0010*/  EXIT ;  /* 0x000000000000794d */ /* 0x000fea0003800000 */
.L_x_11:
        /* <DEDUP_REMOVED lines=14> */
.L_x_29:


//--------------------- .text._ZN7cutlass13device_kernelIN5flash11enable_sm90INS1_16FlashAttnFwdSm90INS1_25CollectiveMainloopFwdSm90ILi2EN4cute5tupleIJNS5_1CILi1EEES8_S8_EEENS6_IJNS7_ILi64EEESA_SA_EEELi512ENS_10bfloat16_tEfNS_4arch4Sm90ELb1ELb0ELb1ELb0ELb0ELb0ELb0ELb0ELb0ELb1ELb0ELb0EEENS1_21CollectiveEpilogueFwdINS6_IJSA_NS7_ILi512EEESA_EEES9_SC_SE_Li256ELb0ELb1ELb0ELb0EEENS1_30DynamicPersistentTileSchedulerILi256ELi128ELb0ELb1ELb1EEEEEEEEEvNT_6ParamsE --------------------------
	.section	.text._ZN7cutlass13device_kernelIN5flash11enable_sm90INS1_16FlashAttnFwdSm90INS1_25CollectiveMainloopFwdSm90ILi2EN4cute5tupleIJNS5_1CILi1EEES8_S8_EEENS6_IJNS7_ILi64EEESA_SA_EEELi512ENS_10bfloat16_tEfNS_4arch4Sm90ELb1ELb0ELb1ELb0ELb0ELb0ELb0ELb0ELb0ELb1ELb0ELb0EEENS1_21CollectiveEpilogueFwdINS6_IJSA_NS7_ILi512EEESA_EEES9_SC_SE_Li256ELb0ELb1ELb0ELb0EEENS1_30DynamicPersistentTileSchedulerILi256ELi128ELb0ELb1ELb1EEEEEEEEEvNT_6ParamsE,"ax",@progbits
	.align	128
.text._ZN7cutlass13device_kernelIN5flash11enable_sm90INS1_16FlashAttnFwdSm90INS1_25CollectiveMainloopFwdSm90ILi2EN4cute5tupleIJNS5_1CILi1EEES8_S8_EEENS6_IJNS7_ILi64EEESA_SA_EEELi512ENS_10bfloat16_tEfNS_4arch4Sm90ELb1ELb0ELb1ELb0ELb0ELb0ELb0ELb0ELb0ELb1ELb0ELb0EEENS1_21CollectiveEpilogueFwdINS6_IJSA_NS7_ILi512EEESA_EEES9_SC_SE_Li256ELb0ELb1ELb0ELb0EEENS1_30DynamicPersistentTileSchedulerILi256ELi128ELb0ELb1ELb1EEEEEEEEEvNT_6ParamsE:
        .type           _ZN7cutlass13device_kernelIN5flash11enable_sm90INS1_16FlashAttnFwdSm90INS1_25CollectiveMainloopFwdSm90ILi2EN4cute5tupleIJNS5_1CILi1EEES8_S8_EEENS6_IJNS7_ILi64EEESA_SA_EEELi512ENS_10bfloat16_tEfNS_4arch4Sm90ELb1ELb0ELb1ELb0ELb0ELb0ELb0ELb0ELb0ELb1ELb0ELb0EEENS1_21CollectiveEpilogueFwdINS6_IJSA_NS7_ILi512EEESA_EEES9_SC_SE_Li256ELb0ELb1ELb0ELb0EEENS1_30DynamicPersistentTileSchedulerILi256ELi128ELb0ELb1ELb1EEEEEEEEEvNT_6ParamsE,@function
        .size           _ZN7cutlass13device_kernelIN5flash11enable_sm90INS1_16FlashAttnFwdSm90INS1_25CollectiveMainloopFwdSm90ILi2EN4cute5tupleIJNS5_1CILi1EEES8_S8_EEENS6_IJNS7_ILi64EEESA_SA_EEELi512ENS_10bfloat16_tEfNS_4arch4Sm90ELb1ELb0ELb1ELb0ELb0ELb0ELb0ELb0ELb0ELb1ELb0ELb0EEENS1_21CollectiveEpilogueFwdINS6_IJSA_NS7_ILi512EEESA_EEES9_SC_SE_Li256ELb0ELb1ELb0ELb0EEENS1_30DynamicPersistentTileSchedulerILi256ELi128ELb0ELb1ELb1EEEEEEEEEvNT_6ParamsE,(.L_x_30 - _ZN7cutlass13device_kernelIN5flash11enable_sm90INS1_16FlashAttnFwdSm90INS1_25CollectiveMainloopFwdSm90ILi2EN4cute5tupleIJNS5_1CILi1EEES8_S8_EEENS6_IJNS7_ILi64EEESA_SA_EEELi512ENS_10bfloat16_tEfNS_4arch4Sm90ELb1ELb0ELb1ELb0ELb0ELb0ELb0ELb0ELb0ELb1ELb0ELb0EEENS1_21CollectiveEpilogueFwdINS6_IJSA_NS7_ILi512EEESA_EEES9_SC_SE_Li256ELb0ELb1ELb0ELb0EEENS1_30DynamicPersistentTileSchedulerILi256ELi128ELb0ELb1ELb1EEEEEEEEEvNT_6ParamsE)
        .other          _ZN7cutlass13device_kernelIN5flash11enable_sm90INS1_16FlashAttnFwdSm90INS1_25CollectiveMainloopFwdSm90ILi2EN4cute5tupleIJNS5_1CILi1EEES8_S8_EEENS6_IJNS7_ILi64EEESA_SA_EEELi512ENS_10bfloat16_tEfNS_4arch4Sm90ELb1ELb0ELb1ELb0ELb0ELb0ELb0ELb0ELb0ELb1ELb0ELb0EEENS1_21CollectiveEpilogueFwdINS6_IJSA_NS7_ILi512EEESA_EEES9_SC_SE_Li256ELb0ELb1ELb0ELb0EEENS1_30DynamicPersistentTileSchedulerILi256ELi128ELb0ELb1ELb1EEEEEEEEEvNT_6ParamsE,@"STO_CUDA_ENTRY STV_DEFAULT"
_ZN7cutlass13device_kernelIN5flash11enable_sm90INS1_16FlashAttnFwdSm90INS1_25CollectiveMainloopFwdSm90ILi2EN4cute5tupleIJNS5_1CILi1EEES8_S8_EEENS6_IJNS7_ILi64EEESA_SA_EEELi512ENS_10bfloat16_tEfNS_4arch4Sm90ELb1ELb0ELb1ELb0ELb0ELb0ELb0ELb0ELb0ELb1ELb0ELb0EEENS1_21CollectiveEpilogueFwdINS6_IJSA_NS7_ILi512EEESA_EEES9_SC_SE_Li256ELb0ELb1ELb0ELb0EEENS1_30DynamicPersistentTileSchedulerILi256ELi128ELb0ELb1ELb1EEEEEEEEEvNT_6ParamsE:
[----:B------:R-:W-:Y:S01]  /*0000*/  LDC R1, c[0x0][0x37c] ;  /* 0x0000df00ff017b82 */ /* 0x000fe20000000800 */
[----:B------:R-:W-:Y:S05]  /*0010*/  EXIT ;  /* 0x000000000000794d */ /* 0x000fea0003800000 */
.L_x_12:
        /* <DEDUP_REMOVED lines=14> */
.L_x_30:


//--------------------- .text._ZN7cutlass13device_kernelIN5flash11enable_sm90INS1_16FlashAttnFwdSm90INS1_25CollectiveMainloopFwdSm90ILi2EN4cute5tupleIJNS5_1CILi1EEES8_S8_EEENS6_IJNS7_ILi64EEESA_SA_EEELi512ENS_10bfloat16_tEfNS_4arch4Sm90ELb1ELb0ELb1ELb0ELb0ELb0ELb1ELb0ELb0ELb1ELb0ELb0EEENS1_21CollectiveEpilogueFwdINS6_IJSA_NS7_ILi512EEESA_EEES9_SC_SE_Li256ELb0ELb1ELb0ELb0EEENS1_30DynamicPersistentTileSchedulerILi256ELi128ELb0ELb1ELb1EEEEEEEEEvNT_6ParamsE --------------------------
	.section	.text._ZN7cutlass13device_kernelIN5flash11enable_sm90INS1_16FlashAttnFwdSm90INS1_25CollectiveMainloopFwdSm90ILi2EN4cute5tupleIJNS5_1CILi1EEES8_S8_EEENS6_IJNS7_ILi64EEESA_SA_EEELi512ENS_10bfloat16_tEfNS_4arch4Sm90ELb1ELb0ELb1ELb0ELb0ELb0ELb1ELb0ELb0ELb1ELb0ELb0EEENS1_21CollectiveEpilogueFwdINS6_IJSA_NS7_ILi512EEESA_EEES9_SC_SE_Li256ELb0ELb1ELb0ELb0EEENS1_30DynamicPersistentTileSchedulerILi256ELi128ELb0ELb1ELb1EEEEEEEEEvNT_6ParamsE,"ax",@progbits
	.align	128
.text._ZN7cutlass13device_kernelIN5flash11enable_sm90INS1_16FlashAttnFwdSm90INS1_25CollectiveMainloopFwdSm90ILi2EN4cute5tupleIJNS5_1CILi1EEES8_S8_EEENS6_IJNS7_ILi64EEESA_SA_EEELi512ENS_10bfloat16_tEfNS_4arch4Sm90ELb1ELb0ELb1ELb0ELb0ELb0ELb1ELb0ELb0ELb1ELb0ELb0EEENS1_21CollectiveEpilogueFwdINS6_IJSA_NS7_ILi512EEESA_EEES9_SC_SE_Li256ELb0ELb1ELb0ELb0EEENS1_30DynamicPersistentTileSchedulerILi256ELi128ELb0ELb1ELb1EEEEEEEEEvNT_6ParamsE:
        .type           _ZN7cutlass13device_kernelIN5flash11enable_sm90INS1_16FlashAttnFwdSm90INS1_25CollectiveMainloopFwdSm90ILi2EN4cute5tupleIJNS5_1CILi1EEES8_S8_EEENS6_IJNS7_ILi64EEESA_SA_EEELi512ENS_10bfloat16_tEfNS_4arch4Sm90ELb1ELb0ELb1ELb0ELb0ELb0ELb1ELb0ELb0ELb1ELb0ELb0EEENS1_21CollectiveEpilogueFwdINS6_IJSA_NS7_ILi512EEESA_EEES9_SC_SE_Li256ELb0ELb1ELb0ELb0EEENS1_30DynamicPersistentTileSchedulerILi256ELi128ELb0ELb1ELb1EEEEEEEEEvNT_6ParamsE,@function
        .size           _ZN7cutlass13device_kernelIN5flash11enable_sm90INS1_16FlashAttnFwdSm90INS1_25CollectiveMainloopFwdSm90ILi2EN4cute5tupleIJNS5_1CILi1EEES8_S8_EEENS6_IJNS7_ILi64EEESA_SA_EEELi512ENS_10bfloat16_tEfNS_4arch4Sm90ELb1ELb0ELb1ELb0ELb0ELb0ELb1ELb0ELb0ELb1ELb0ELb0EEENS1_21CollectiveEpilogueFwdINS6_IJSA_NS7_ILi512EEESA_EEES9_SC_SE_Li256ELb0ELb1ELb0ELb0EEENS1_30DynamicPersistentTileSchedulerILi256ELi128ELb0ELb1ELb1EEEEEEEEEvNT_6ParamsE,(.L_x_31 - _ZN7cutlass13device_kernelIN5flash11enable_sm90INS1_16FlashAttnFwdSm90INS1_25CollectiveMainloopFwdSm90ILi2EN4cute5tupleIJNS5_1CILi1EEES8_S8_EEENS6_IJNS7_ILi64EEESA_SA_EEELi512ENS_10bfloat16_tEfNS_4arch4Sm90ELb1ELb0ELb1ELb0ELb0ELb0ELb1ELb0ELb0ELb1ELb0ELb0EEENS1_21CollectiveEpilogueFwdINS6_IJSA_NS7_ILi512EEESA_EEES9_SC_SE_Li256ELb0ELb1ELb0ELb0EEENS1_30DynamicPersistentTileSchedulerILi256ELi128ELb0ELb1ELb1EEEEEEEEEvNT_6ParamsE)
        .other          _ZN7cutlass13device_kernelIN5flash11enable_sm90INS1_16FlashAttnFwdSm90INS1_25CollectiveMainloopFwdSm90ILi2EN4cute5tupleIJNS5_1CILi1EEES8_S8_EEENS6_IJNS7_ILi64EEESA_SA_EEELi512ENS_10bfloat16_tEfNS_4arch4Sm90ELb1ELb0ELb1ELb0ELb0ELb0ELb1ELb0ELb0ELb1ELb0ELb0EEENS1_21CollectiveEpilogueFwdINS6_IJSA_NS7_ILi512EEESA_EEES9_SC_SE_Li256ELb0ELb1ELb0ELb0EEENS1_30DynamicPersistentTileSchedulerILi256ELi128ELb0ELb1ELb1EEEEEEEEEvNT_6ParamsE,@"STO_CUDA_ENTRY STV_DEFAULT"
_ZN7cutlass13device_kernelIN5flash11enable_sm90INS1_16FlashAttnFwdSm90INS1_25CollectiveMainloopFwdSm90ILi2EN4cute5tupleIJNS5_1CILi1EEES8_S8_EEENS6_IJNS7_ILi64EEESA_SA_EEELi512ENS_10bfloat16_tEfNS_4arch4Sm90ELb1ELb0ELb1ELb0ELb0ELb0ELb1ELb0ELb0ELb1ELb0ELb0EEENS1_21CollectiveEpilogueFwdINS6_IJSA_NS7_ILi512EEESA_EEES9_SC_SE_Li256ELb0ELb1ELb0ELb0EEENS1_30DynamicPersistentTileSchedulerILi256ELi128ELb0ELb1ELb1EEEEEEEEEvNT_6ParamsE:
[----:B------:R-:W-:Y:S01]  /*0000*/  LDC R1, c[0x0][0x37c] ;  /* 0x0000df00ff017b82 */ /* 0x000fe20000000800 */
[----:B------:R-:W-:Y:S05]  /*0010*/  EXIT ;  /* 0x000000000000794d */ /* 0x000fea0003800000 */
.L_x_13:
        /* <DEDUP_REMOVED lines=14> */
.L_x_31:


//--------------------- .text._ZN7cutlass13device_kernelIN5flash11enable_sm90INS1_16FlashAttnFwdSm90INS1_25CollectiveMainloopFwdSm90ILi2EN4cute5tupleIJNS5_1CILi1EEES8_S8_EEENS6_IJNS7_ILi64EEESA_SA_EEELi512ENS_10bfloat16_tEfNS_4arch4Sm90ELb1ELb0ELb1ELb1ELb0ELb0ELb0ELb0ELb0ELb1ELb0ELb0EEENS1_21CollectiveEpilogueFwdINS6_IJSA_NS7_ILi512EEESA_EEES9_SC_SE_Li256ELb1ELb1ELb0ELb0EEENS1_36VarlenDynamicPersistentTileSchedulerILi64ELi64ELi256ELi128ELb0ELb1ELb1ELb1ELb1ELb1EEEEEEEEEvNT_6ParamsE --------------------------
	.section	.text._ZN7cutlass13device_kernelIN5flash11enable_sm90INS1_16FlashAttnFwdSm90INS1_25CollectiveMainloopFwdSm90ILi2EN4cute5tupleIJNS5_1CILi1EEES8_S8_EEENS6_IJNS7_ILi64EEESA_SA_EEELi512ENS_10bfloat16_tEfNS_4arch4Sm90ELb1ELb0ELb1ELb1ELb0ELb0ELb0ELb0ELb0ELb1ELb0ELb0EEENS1_21CollectiveEpilogueFwdINS6_IJSA_NS7_ILi512EEESA_EEES9_SC_SE_Li256ELb1ELb1ELb0ELb0EEENS1_36VarlenDynamicPersistentTileSchedulerILi64ELi64ELi256ELi128ELb0ELb1ELb1ELb1ELb1ELb1EEEEEEEEEvNT_6ParamsE,"ax",@progbits
	.align	128
.text._ZN7cutlass13device_kernelIN5flash11enable_sm90INS1_16FlashAttnFwdSm90INS1_25CollectiveMainloopFwdSm90ILi2EN4cute5tupleIJNS5_1CILi1EEES8_S8_EEENS6_IJNS7_ILi64EEESA_SA_EEELi512ENS_10bfloat16_tEfNS_4arch4Sm90ELb1ELb0ELb1ELb1ELb0ELb0ELb0ELb0ELb0ELb1ELb0ELb0EEENS1_21CollectiveEpilogueFwdINS6_IJSA_NS7_ILi512EEESA_EEES9_SC_SE_Li256ELb1ELb1ELb0ELb0EEENS1_36VarlenDynamicPersistentTileSchedulerILi64ELi64ELi256ELi128ELb0ELb1ELb1ELb1ELb1ELb1EEEEEEEEEvNT_6ParamsE:
        .type           _ZN7cutlass13device_kernelIN5flash11enable_sm90INS1_16FlashAttnFwdSm90INS1_25CollectiveMainloopFwdSm90ILi2EN4cute5tupleIJNS5_1CILi1EEES8_S8_EEENS6_IJNS7_ILi64EEESA_SA_EEELi512ENS_10bfloat16_tEfNS_4arch4Sm90ELb1ELb0ELb1ELb1ELb0ELb0ELb0ELb0ELb0ELb1ELb0ELb0EEENS1_21CollectiveEpilogueFwdINS6_IJSA_NS7_ILi512EEESA_EEES9_SC_SE_Li256ELb1ELb1ELb0ELb0EEENS1_36VarlenDynamicPersistentTileSchedulerILi64ELi64ELi256ELi128ELb0ELb1ELb1ELb1ELb1ELb1EEEEEEEEEvNT_6ParamsE,@function
        .size           _ZN7cutlass13device_kernelIN5flash11enable_sm90INS1_16FlashAttnFwdSm90INS1_25CollectiveMainloopFwdSm90ILi2EN4cute5tupleIJNS5_1CILi1EEES8_S8_EEENS6_IJNS7_ILi64EEESA_SA_EEELi512ENS_10bfloat16_tEfNS_4arch4Sm90ELb1ELb0ELb1ELb1ELb0ELb0ELb0ELb0ELb0ELb1ELb0ELb0EEENS1_21CollectiveEpilogueFwdINS6_IJSA_NS7_ILi512EEESA_EEES9_SC_SE_Li256ELb1ELb1ELb0ELb0EEENS1_36VarlenDynamicPersistentTileSchedulerILi64ELi64ELi256ELi128ELb0ELb1ELb1ELb1ELb1ELb1EEEEEEEEEvNT_6ParamsE,(.L_x_32 - _ZN7cutlass13device_kernelIN5flash11enable_sm90INS1_16FlashAttnFwdSm90INS1_25CollectiveMainloopFwdSm90ILi2EN4cute5tupleIJNS5_1CILi1EEES8_S8_EEENS6_IJNS7_ILi64EEESA_SA_EEELi512ENS_10bfloat16_tEfNS_4arch4Sm90ELb1ELb0ELb1ELb1ELb0ELb0ELb0ELb0ELb0ELb1ELb0ELb0EEENS1_21CollectiveEpilogueFwdINS6_IJSA_NS7_ILi512EEESA_EEES9_SC_SE_Li256ELb1ELb1ELb0ELb0EEENS1_36VarlenDynamicPersistentTileSchedulerILi64ELi64ELi256ELi128ELb0ELb1ELb1ELb1ELb1ELb1EEEEEEEEEvNT_6ParamsE)
        .other          _ZN7cutlass13device_kernelIN5flash11enable_sm90INS1_16FlashAttnFwdSm90INS1_25CollectiveMainloopFwdSm90ILi2EN4cute5tupleIJNS5_1CILi1EEES8_S8_EEENS6_IJNS7_ILi64EEESA_SA_EEELi512ENS_10bfloat16_tEfNS_4arch4Sm90ELb1ELb0ELb1ELb1ELb0ELb0ELb0ELb0ELb0ELb1ELb0ELb0EEENS1_21CollectiveEpilogueFwdINS6_IJSA_NS7_ILi512EEESA_EEES9_SC_SE_Li256ELb1ELb1ELb0ELb0EEENS1_36VarlenDynamicPersistentTileSchedulerILi64ELi64ELi256ELi128ELb0ELb1ELb1ELb1ELb1ELb1EEEEEEEEEvNT_6ParamsE,@"STO_CUDA_ENTRY STV_DEFAULT"
_ZN7cutlass13device_kernelIN5flash11enable_sm90INS1_16FlashAttnFwdSm90INS1_25CollectiveMainloopFwdSm90ILi2EN4cute5tupleIJNS5_1CILi1EEES8_S8_EEENS6_IJNS7_ILi64EEESA_SA_EEELi512ENS_10bfloat16_tEfNS_4arch4Sm90ELb1ELb0ELb1ELb1ELb0ELb0ELb0ELb0ELb0ELb1ELb0ELb0EEENS1_21CollectiveEpilogueFwdINS6_IJSA_NS7_ILi512EEESA_EEES9_SC_SE_Li256ELb1ELb1ELb0ELb0EEENS1_36VarlenDynamicPersistentTileSchedulerILi64ELi64ELi256ELi128ELb0ELb1ELb1ELb1ELb1ELb1EEEEEEEEEvNT_6ParamsE:
[----:B------:R-:W-:Y:S01]  /*0000*/  LDC R1, c[0x0][0x37c] ;  /* 0x0000df00ff017b82 */ /* 0x000fe20000000800 */
[----:B------:R-:W-:Y:S05]  /*0010*/  EXIT ;  /* 0x000000000000794d */ /* 0x000fea0003800000 */
.L_x_14:
        /* <DEDUP_REMOVED lines=14> */
.L_x_32:


//--------------------- .text._ZN7cutlass13device_kernelIN5flash11enable_sm90INS1_16FlashAttnFwdSm90INS1_25CollectiveMainloopFwdSm90ILi2EN4cute5tupleIJNS5_1CILi1EEES8_S8_EEENS6_IJNS7_ILi64EEESA_SA_EEELi512ENS_10bfloat16_tEfNS_4arch4Sm90ELb1ELb0ELb1ELb1ELb0ELb1ELb0ELb0ELb0ELb1ELb0ELb0EEENS1_21CollectiveEpilogueFwdINS6_IJSA_NS7_ILi512EEESA_EEES9_SC_SE_Li256ELb1ELb1ELb0ELb0EEENS1_36VarlenDynamicPersistentTileSchedulerILi64ELi64ELi256ELi128ELb0ELb1ELb1ELb1ELb1ELb1EEEEEEEEEvNT_6ParamsE --------------------------
	.section	.text._ZN7cutlass13device_kernelIN5flash11enable_sm90INS1_16FlashAttnFwdSm90INS1_25CollectiveMainloopFwdSm90ILi2EN4cute5tupleIJNS5_1CILi1EEES8_S8_EEENS6_IJNS7_ILi64EEESA_SA_EEELi512ENS_10bfloat16_tEfNS_4arch4Sm90ELb1ELb0ELb1ELb1ELb0ELb1ELb0ELb0ELb0ELb1ELb0ELb0EEENS1_21CollectiveEpilogueFwdINS6_IJSA_NS7_ILi512EEESA_EEES9_SC_SE_Li256ELb1ELb1ELb0ELb0EEENS1_36VarlenDynamicPersistentTileSchedulerILi64ELi64ELi256ELi128ELb0ELb1ELb1ELb1ELb1ELb1EEEEEEEEEvNT_6ParamsE,"ax",@progbits
	.align	128
.text._ZN7cutlass13device_kernelIN5flash11enable_sm90INS1_16FlashAttnFwdSm90INS1_25CollectiveMainloopFwdSm90ILi2EN4cute5tupleIJNS5_1CILi1EEES8_S8_EEENS6_IJNS7_ILi64EEESA_SA_EEELi512ENS_10bfloat16_tEfNS_4arch4Sm90ELb1ELb0ELb1ELb1ELb0ELb1ELb0ELb0ELb0ELb1ELb0ELb0EEENS1_21CollectiveEpilogueFwdINS6_IJSA_NS7_ILi512EEESA_EEES9_SC_SE_Li256ELb1ELb1ELb0ELb0EEENS1_36VarlenDynamicPersistentTileSchedulerILi64ELi64ELi256ELi128ELb0ELb1ELb1ELb1ELb1ELb1EEEEEEEEEvNT_6ParamsE:
        .type           _ZN7cutlass13device_kernelIN5flash11enable_sm90INS1_16FlashAttnFwdSm90INS1_25CollectiveMainloopFwdSm90ILi2EN4cute5tupleIJNS5_1CILi1EEES8_S8_EEENS6_IJNS7_ILi64EEESA_SA_EEELi512ENS_10bfloat16_tEfNS_4arch4Sm90ELb1ELb0ELb1ELb1ELb0ELb1ELb0ELb0ELb0ELb1ELb0ELb0EEENS1_21CollectiveEpilogueFwdINS6_IJSA_NS7_ILi512EEESA_EEES9_SC_SE_Li256ELb1ELb1ELb0ELb0EEENS1_36VarlenDynamicPersistentTileSchedulerILi64ELi64ELi256ELi128ELb0ELb1ELb1ELb1ELb1ELb1EEEEEEEEEvNT_6ParamsE,@function
        .size           _ZN7cutlass13device_kernelIN5flash11enable_sm90INS1_16FlashAttnFwdSm90INS1_25CollectiveMainloopFwdSm90ILi2EN4cute5tupleIJNS5_1CILi1EEES8_S8_EEENS6_IJNS7_ILi64EEESA_SA_EEELi512ENS_10bfloat16_tEfNS_4arch4Sm90ELb1ELb0ELb1ELb1ELb0ELb1ELb0ELb0ELb0ELb1ELb0ELb0EEENS1_21CollectiveEpilogueFwdINS6_IJSA_NS7_ILi512EEESA_EEES9_SC_SE_Li256ELb1ELb1ELb0ELb0EEENS1_36VarlenDynamicPersistentTileSchedulerILi64ELi64ELi256ELi128ELb0ELb1ELb1ELb1ELb1ELb1EEEEEEEEEvNT_6ParamsE,(.L_x_33 - _ZN7cutlass13device_kernelIN5flash11enable_sm90INS1_16FlashAttnFwdSm90INS1_25CollectiveMainloopFwdSm90ILi2EN4cute5tupleIJNS5_1CILi1EEES8_S8_EEENS6_IJNS7_ILi64EEESA_SA_EEELi512ENS_10bfloat16_tEfNS_4arch4Sm90ELb1ELb0ELb1ELb1ELb0ELb1ELb0ELb0ELb0ELb1ELb0ELb0EEENS1_21CollectiveEpilogueFwdINS6_IJSA_NS7_ILi512EEESA_EEES9_SC_SE_Li256ELb1ELb1ELb0ELb0EEENS1_36VarlenDynamicPersistentTileSchedulerILi64ELi64ELi256ELi128ELb0ELb1ELb1ELb1ELb1ELb1EEEEEEEEEvNT_6ParamsE)
        .other          _ZN7cutlass13device_kernelIN5flash11enable_sm90INS1_16FlashAttnFwdSm90INS1_25CollectiveMainloopFwdSm90ILi2EN4cute5tupleIJNS5_1CILi1EEES8_S8_EEENS6_IJNS7_ILi64EEESA_SA_EEELi512ENS_10bfloat16_tEfNS_4arch4Sm90ELb1ELb0ELb1ELb1ELb0ELb1ELb0ELb0ELb0ELb1ELb0ELb0EEENS1_21CollectiveEpilogueFwdINS6_IJSA_NS7_ILi512EEESA_EEES9_SC_SE_Li256ELb1ELb1ELb0ELb0EEENS1_36VarlenDynamicPersistentTileSchedulerILi64ELi64ELi256ELi128ELb0ELb1ELb1ELb1ELb1ELb1EEEEEEEEEvNT_6ParamsE,@"STO_CUDA_ENTRY STV_DEFAULT"
_ZN7cutlass13device_kernelIN5flash11enable_sm90INS1_16FlashAttnFwdSm90INS1_25CollectiveMainloopFwdSm90ILi2EN4cute5tupleIJNS5_1CILi1EEES8_S8_EEENS6_IJNS7_ILi64EEESA_SA_EEELi512ENS_10bfloat16_tEfNS_4arch4Sm90ELb1ELb0ELb1ELb1ELb0ELb1ELb0ELb0ELb0ELb1ELb0ELb0EEENS1_21CollectiveEpilogueFwdINS6_IJSA_NS7_ILi512EEESA_EEES9_SC_SE_Li256ELb1ELb1ELb0ELb0EEENS1_36VarlenDynamicPersistentTileSchedulerILi64ELi64ELi256ELi128ELb0ELb1ELb1ELb1ELb1ELb1EEEEEEEEEvNT_6ParamsE:
[----:B------:R-:W-:Y:S01]  /*0000*/  LDC R1, c[0x0][0x37c] ;  /* 0x0000df00ff017b82 */ /* 0x000fe20000000800 */
[----:B------:R-:W-:Y:S05]  /*0010*/  EXIT ;  /* 0x000000000000794d */ /* 0x000fea0003800000 */
.L_x_15:
        /* <DEDUP_REMOVED lines=14> */
.L_x_33:


//--------------------- .text._ZN7cutlass13device_kernelIN5flash11enable_sm90INS1_16FlashAttnFwdSm90INS1_25CollectiveMainloopFwdSm90ILi2EN4cute5tupleIJNS5_1CILi1EEES8_S8_EEENS6_IJNS7_ILi64EEESA_SA_EEELi512ENS_10bfloat16_tEfNS_4arch4Sm90ELb1ELb0ELb1ELb1ELb0ELb0ELb1ELb0ELb0ELb1ELb0ELb0EEENS1_21CollectiveEpilogueFwdINS6_IJSA_NS7_ILi512EEESA_EEES9_SC_SE_Li256ELb1ELb1ELb0ELb0EEENS1_36VarlenDynamicPersistentTileSchedulerILi64ELi64ELi256ELi128ELb0ELb1ELb1ELb1ELb1ELb1EEEEEEEEEvNT_6ParamsE --------------------------
	.section	.text._ZN7cutlass13device_kernelIN5flash11enable_sm90INS1_16FlashAttnFwdSm90INS1_25CollectiveMainloopFwdSm90ILi2EN4cute5tupleIJNS5_1CILi1EEES8_S8_EEENS6_IJNS7_ILi64EEESA_SA_EEELi512ENS_10bfloat16_tEfNS_4arch4Sm90ELb1ELb0ELb1ELb1ELb0ELb0ELb1ELb0ELb0ELb1ELb0ELb0EEENS1_21CollectiveEpilogueFwdINS6_IJSA_NS7_ILi512EEESA_EEES9_SC_SE_Li256ELb1ELb1ELb0ELb0EEENS1_36VarlenDynamicPersistentTileSchedulerILi64ELi64ELi256ELi128ELb0ELb1ELb1ELb1ELb1ELb1EEEEEEEEEvNT_6ParamsE,"ax",@progbits
	.align	128
.text._ZN7cutlass13device_kernelIN5flash11enable_sm90INS1_16FlashAttnFwdSm90INS1_25CollectiveMainloopFwdSm90ILi2EN4cute5tupleIJNS5_1CILi1EEES8_S8_EEENS6_IJNS7_ILi64EEESA_SA_EEELi512ENS_10bfloat16_tEfNS_4arch4Sm90ELb1ELb0ELb1ELb1ELb0ELb0ELb1ELb0ELb0ELb1ELb0ELb0EEENS1_21CollectiveEpilogueFwdINS6_IJSA_NS7_ILi512EEESA_EEES9_SC_SE_Li256ELb1ELb1ELb0ELb0EEENS1_36VarlenDynamicPersistentTileSchedulerILi64ELi64ELi256ELi128ELb0ELb1ELb1ELb1ELb1ELb1EEEEEEEEEvNT_6ParamsE:
        .type           _ZN7cutlass13device_kernelIN5flash11enable_sm90INS1_16FlashAttnFwdSm90INS1_25CollectiveMainloopFwdSm90ILi2EN4cute5tupleIJNS5_1CILi1EEES8_S8_EEENS6_IJNS7_ILi64EEESA_SA_EEELi512ENS_10bfloat16_tEfNS_4arch4Sm90ELb1ELb0ELb1ELb1ELb0ELb0ELb1ELb0ELb0ELb1ELb0ELb0EEENS1_21CollectiveEpilogueFwdINS6_IJSA_NS7_ILi512EEESA_EEES9_SC_SE_Li256ELb1ELb1ELb0ELb0EEENS1_36VarlenDynamicPersistentTileSchedulerILi64ELi64ELi256ELi128ELb0ELb1ELb1ELb1ELb1ELb1EEEEEEEEEvNT_6ParamsE,@function
        .size           _ZN7cutlass13device_kernelIN5flash11enable_sm90INS1_16FlashAttnFwdSm90INS1_25CollectiveMainloopFwdSm90ILi2EN4cute5tupleIJNS5_1CILi1EEES8_S8_EEENS6_IJNS7_ILi64EEESA_SA_EEELi512ENS_10bfloat16_tEfNS_4arch4Sm90ELb1ELb0ELb1ELb1ELb0ELb0ELb1ELb0ELb0ELb1ELb0ELb0EEENS1_21CollectiveEpilogueFwdINS6_IJSA_NS7_ILi512EEESA_EEES9_SC_SE_Li256ELb1ELb1ELb0ELb0EEENS1_36VarlenDynamicPersistentTileSchedulerILi64ELi64ELi256ELi128ELb0ELb1ELb1ELb1ELb1ELb1EEEEEEEEEvNT_6ParamsE,(.L_x_34 - _ZN7cutlass13device_kernelIN5flash11enable_sm90INS1_16FlashAttnFwdSm90INS1_25CollectiveMainloopFwdSm90ILi2EN4cute5tupleIJNS5_1CILi1EEES8_S8_EEENS6_IJNS7_ILi64EEESA_SA_EEELi512ENS_10bfloat16_tEfNS_4arch4Sm90ELb1ELb0ELb1ELb1ELb0ELb0ELb1ELb0ELb0ELb1ELb0ELb0EEENS1_21CollectiveEpilogueFwdINS6_IJSA_NS7_ILi512EEESA_EEES9_SC_SE_Li256ELb1ELb1ELb0ELb0EEENS1_36VarlenDynamicPersistentTileSchedulerILi64ELi64ELi256ELi128ELb0ELb1ELb1ELb1ELb1ELb1EEEEEEEEEvNT_6ParamsE)
        .other          _ZN7cutlass13device_kernelIN5flash11enable_sm90INS1_16FlashAttnFwdSm90INS1_25CollectiveMainloopFwdSm90ILi2EN4cute5tupleIJNS5_1CILi1EEES8_S8_EEENS6_IJNS7_ILi64EEESA_SA_EEELi512ENS_10bfloat16_tEfNS_4arch4Sm90ELb1ELb0ELb1ELb1ELb0ELb0ELb1ELb0ELb0ELb1ELb0ELb0EEENS1_21CollectiveEpilogueFwdINS6_IJSA_NS7_ILi512EEESA_EEES9_SC_SE_Li256ELb1ELb1ELb0ELb0EEENS1_36VarlenDynamicPersistentTileSchedulerILi64ELi64ELi256ELi128ELb0ELb1ELb1ELb1ELb1ELb1EEEEEEEEEvNT_6ParamsE,@"STO_CUDA_ENTRY STV_DEFAULT"
_ZN7cutlass13device_kernelIN5flash11enable_sm90INS1_16FlashAttnFwdSm90INS1_25CollectiveMainloopFwdSm90ILi2EN4cute5tupleIJNS5_1CILi1EEES8_S8_EEENS6_IJNS7_ILi64EEESA_SA_EEELi512ENS_10bfloat16_tEfNS_4arch4Sm90ELb1ELb0ELb1ELb1ELb0ELb0ELb1ELb0ELb0ELb1ELb0ELb0EEENS1_21CollectiveEpilogueFwdINS6_IJSA_NS7_ILi512EEESA_EEES9_SC_SE_Li256ELb1ELb1ELb0ELb0EEENS1_36VarlenDynamicPersistentTileSchedulerILi64ELi64ELi256ELi128ELb0ELb1ELb1ELb1ELb1ELb1EEEEEEEEEvNT_6ParamsE:
[----:B------:R-:W-:Y:S01]  /*0000*/  LDC R1, c[0x0][0x37c] ;  /* 0x0000df00ff017b82 */ /* 0x000fe20000000800 */
[----:B------:R-:W-:Y:S05]  /*0010*/  EXIT ;  /* 0x000000000000794d */ /* 0x000fea0003800000 */
.L_x_16:
        /* <DEDUP_REMOVED lines=14> */
.L_x_34:


//--------------------- .text._ZN7cutlass13device_kernelIN5flash11enable_sm90INS1_16FlashAttnFwdSm90INS1_25CollectiveMainloopFwdSm90ILi2EN4cute5tupleIJNS5_1CILi1EEES8_S8_EEENS6_IJNS7_ILi64EEESA_SA_EEELi512ENS_10bfloat16_tEfNS_4arch4Sm90ELb1ELb0ELb1ELb1ELb0ELb1ELb1ELb0ELb0ELb1ELb0ELb0EEENS1_21CollectiveEpilogueFwdINS6_IJSA_NS7_ILi512EEESA_EEES9_SC_SE_Li256ELb1ELb1ELb0ELb0EEENS1_36VarlenDynamicPersistentTileSchedulerILi64ELi64ELi256ELi128ELb0ELb1ELb1ELb1ELb1ELb1EEEEEEEEEvNT_6ParamsE --------------------------
	.section	.text._ZN7cutlass13device_kernelIN5flash11enable_sm90INS1_16FlashAttnFwdSm90INS1_25CollectiveMainloopFwdSm90ILi2EN4cute5tupleIJNS5_1CILi1EEES8_S8_EEENS6_IJNS7_ILi64EEESA_SA_EEELi512ENS_10bfloat16_tEfNS_4arch4Sm90ELb1ELb0ELb1ELb1ELb0ELb1ELb1ELb0ELb0ELb1ELb0ELb0EEENS1_21CollectiveEpilogueFwdINS6_IJSA_NS7_ILi512EEESA_EEES9_SC_SE_Li256ELb1ELb1ELb0ELb0EEENS1_36VarlenDynamicPersistentTileSchedulerILi64ELi64ELi256ELi128ELb0ELb1ELb1ELb1ELb1ELb1EEEEEEEEEvNT_6ParamsE,"ax",@progbits
	.align	128
.text._ZN7cutlass13device_kernelIN5flash11enable_sm90INS1_16FlashAttnFwdSm90INS1_25CollectiveMainloopFwdSm90ILi2EN4cute5tupleIJNS5_1CILi1EEES8_S8_EEENS6_IJNS7_ILi64EEESA_SA_EEELi512ENS_10bfloat16_tEfNS_4arch4Sm90ELb1ELb0ELb1ELb1ELb0ELb1ELb1ELb0ELb0ELb1ELb0ELb0EEENS1_21CollectiveEpilogueFwdINS6_IJSA_NS7_ILi512EEESA_EEES9_SC_SE_Li256ELb1ELb1ELb0ELb0EEENS1_36VarlenDynamicPersistentTileSchedulerILi64ELi64ELi256ELi128ELb0ELb1ELb1ELb1ELb1ELb1EEEEEEEEEvNT_6ParamsE:
        .type           _ZN7cutlass13device_kernelIN5flash11enable_sm90INS1_16FlashAttnFwdSm90INS1_25CollectiveMainloopFwdSm90ILi2EN4cute5tupleIJNS5_1CILi1EEES8_S8_EEENS6_IJNS7_ILi64EEESA_SA_EEELi512ENS_10bfloat16_tEfNS_4arch4Sm90ELb1ELb0ELb1ELb1ELb0ELb1ELb1ELb0ELb0ELb1ELb0ELb0EEENS1_21CollectiveEpilogueFwdINS6_IJSA_NS7_ILi512EEESA_EEES9_SC_SE_Li256ELb1ELb1ELb0ELb0EEENS1_36VarlenDynamicPersistentTileSchedulerILi64ELi64ELi256ELi128ELb0ELb1ELb1ELb1ELb1ELb1EEEEEEEEEvNT_6ParamsE,@function
        .size           _ZN7cutlass13device_kernelIN5flash11enable_sm90INS1_16FlashAttnFwdSm90INS1_25CollectiveMainloopFwdSm90ILi2EN4cute5tupleIJNS5_1CILi1EEES8_S8_EEENS6_IJNS7_ILi64EEESA_SA_EEELi512ENS_10bfloat16_tEfNS_4arch4Sm90ELb1ELb0ELb1ELb1ELb0ELb1ELb1ELb0ELb0ELb1ELb0ELb0EEENS1_21CollectiveEpilogueFwdINS6_IJSA_NS7_ILi512EEESA_EEES9_SC_SE_Li256ELb1ELb1ELb0ELb0EEENS1_36VarlenDynamicPersistentTileSchedulerILi64ELi64ELi256ELi128ELb0ELb1ELb1ELb1ELb1ELb1EEEEEEEEEvNT_6ParamsE,(.L_x_35 - _ZN7cutlass13device_kernelIN5flash11enable_sm90INS1_16FlashAttnFwdSm90INS1_25CollectiveMainloopFwdSm90ILi2EN4cute5tupleIJNS5_1CILi1EEES8_S8_EEENS6_IJNS7_ILi64EEESA_SA_EEELi512ENS_10bfloat16_tEfNS_4arch4Sm90ELb1ELb0ELb1ELb1ELb0ELb1ELb1ELb0ELb0ELb1ELb0ELb0EEENS1_21CollectiveEpilogueFwdINS6_IJSA_NS7_ILi512EEESA_EEES9_SC_SE_Li256ELb1ELb1ELb0ELb0EEENS1_36VarlenDynamicPersistentTileSchedulerILi64ELi64ELi256ELi128ELb0ELb1ELb1ELb1ELb1ELb1EEEEEEEEEvNT_6ParamsE)
        .other          _ZN7cutlass13device_kernelIN5flash11enable_sm90INS1_16FlashAttnFwdSm90INS1_25CollectiveMainloopFwdSm90ILi2EN4cute5tupleIJNS5_1CILi1EEES8_S8_EEENS6_IJNS7_ILi64EEESA_SA_EEELi512ENS_10bfloat16_tEfNS_4arch4Sm90ELb1ELb0ELb1ELb1ELb0ELb1ELb1ELb0ELb0ELb1ELb0ELb0EEENS1_21CollectiveEpilogueFwdINS6_IJSA_NS7_ILi512EEESA_EEES9_SC_SE_Li256ELb1ELb1ELb0ELb0EEENS1_36VarlenDynamicPersistentTileSchedulerILi64ELi64ELi256ELi128ELb0ELb1ELb1ELb1ELb1ELb1EEEEEEEEEvNT_6ParamsE,@"STO_CUDA_ENTRY STV_DEFAULT"
_ZN7cutlass13device_kernelIN5flash11enable_sm90INS1_16FlashAttnFwdSm90INS1_25CollectiveMainloopFwdSm90ILi2EN4cute5tupleIJNS5_1CILi1EEES8_S8_EEENS6_IJNS7_ILi64EEESA_SA_EEELi512ENS_10bfloat16_tEfNS_4arch4Sm90ELb1ELb0ELb1ELb1ELb0ELb1ELb1ELb0ELb0ELb1ELb0ELb0EEENS1_21CollectiveEpilogueFwdINS6_IJSA_NS7_ILi512EEESA_EEES9_SC_SE_Li256ELb1ELb1ELb0ELb0EEENS1_36VarlenDynamicPersistentTileSchedulerILi64ELi64ELi256ELi128ELb0ELb1ELb1ELb1ELb1ELb1EEEEEEEEEvNT_6ParamsE:
[----:B------:R-:W-:Y:S01]  /*0000*/  LDC R1, c[0x0][0x37c] ;  /* 0x0000df00ff017b82 */ /* 0x000fe20000000800 */
[----:B------:R-:W-:Y:S05]  /*0010*/  EXIT ;  /* 0x000000000000794d */ /* 0x000fea0003800000 */
.L_x_17:
        /* <DEDUP_REMOVED lines=14> */
.L_x_35:


//--------------------- .nv.shared.reserved.0     --------------------------
	.section	.nv.shared.reserved.0,"aw",@nobits
	.weak		__nv_reservedSMEM_offset_0_alias
	.size		__nv_reservedSMEM_offset_0_alias, 0, 64
	.other		__nv_reservedSMEM_offset_0_alias,@"STO_CUDA_RESERVED_SHARED STV_DEFAULT"
__nv_reservedSMEM_offset_0_alias:
	.zero		0
	.zero		64


//--------------------- .nv.global                --------------------------
	.section	.nv.global,"aw",@nobits
.nv.global:
	.type		_ZN85_INTERNAL_88615ea0_49_flash_fwd_hdim64_512_bf16_softcap_packgqa_sm90_cu_49158569_35264cute1_E,@object
	.size		_ZN85_INTERNAL_88615ea0_49_flash_fwd_hdim64_512_bf16_softcap_packgqa_sm90_cu_49158569_35264cute1_E,(_ZN85_INTERNAL_88615ea0_49_flash_fwd_hdim64_512_bf16_softcap_packgqa_sm90_cu_49158569_35264cuda3std3__45__cpo6cbeginE - _ZN85_INTERNAL_88615ea0_49_flash_fwd_hdim64_512_bf16_softcap_packgqa_sm90_cu_49158569_35264cute1_E)
_ZN85_INTERNAL_88615ea0_49_flash_fwd_hdim64_512_bf16_softcap_packgqa_sm90_cu_49158569_35264cute1_E:
	.zero		1
	.type		_ZN85_INTERNAL_88615ea0_49_flash_fwd_hdim64_512_bf16_softcap_packgqa_sm90_cu_49158569_35264cuda3std3__45__cpo6cbeginE,@object
	.size		_ZN85_INTERNAL_88615ea0_49_flash_fwd_hdim64_512_bf16_softcap_packgqa_sm90_cu_49158569_35264cuda3std3__45__cpo6cbeginE,(_ZN85_INTERNAL_88615ea0_49_flash_fwd_hdim64_512_bf16_softcap_packgqa_sm90_cu_49158569_35264cuda3std3__48in_placeE - _ZN85_INTERNAL_88615ea0_49_flash_fwd_hdim64_512_bf16_softcap_packgqa_sm90_cu_49158569_35264cuda3std3__45__cpo6cbeginE)
_ZN85_INTERNAL_88615ea0_49_flash_fwd_hdim64_512_bf16_softcap_packgqa_sm90_cu_49158569_35264cuda3std3__45__cpo6cbeginE:
	.zero		1
	.type		_ZN85_INTERNAL_88615ea0_49_flash_fwd_hdim64_512_bf16_softcap_packgqa_sm90_cu_49158569_35264cuda3std3__48in_placeE,@object
	.size		_ZN85_INTERNAL_88615ea0_49_flash_fwd_hdim64_512_bf16_softcap_packgqa_sm90_cu_49158569_35264cuda3std3__48in_placeE,(_ZN85_INTERNAL_88615ea0_49_flash_fwd_hdim64_512_bf16_softcap_packgqa_sm90_cu_49158569_35264cuda3std6ranges3__45__cpo9iter_moveE - _ZN85_INTERNAL_88615ea0_49_flash_fwd_hdim64_512_bf16_softcap_packgqa_sm90_cu_49158569_35264cuda3std3__48in_placeE)
_ZN85_INTERNAL_88615ea0_49_flash_fwd_hdim64_512_bf16_softcap_packgqa_sm90_cu_49158569_35264cuda3std3__48in_placeE:
	.zero		1
	.type		_ZN85_INTERNAL_88615ea0_49_flash_fwd_hdim64_512_bf16_softcap_packgqa_sm90_cu_49158569_35264cuda3std6ranges3__45__cpo9iter_moveE,@object
	.size		_ZN85_INTERNAL_88615ea0_49_flash_fwd_hdim64_512_bf16_softcap_packgqa_sm90_cu_49158569_35264cuda3std6ranges3__45__cpo9iter_moveE,(_ZN85_INTERNAL_88615ea0_49_flash_fwd_hdim64_512_bf16_softcap_packgqa_sm90_cu_49158569_35264cuda3std3__45__cpo5beginE - _ZN85_INTERNAL_88615ea0_49_flash_fwd_hdim64_512_bf16_softcap_packgqa_sm90_cu_49158569_35264cuda3std6ranges3__45__cpo9iter_moveE)
_ZN85_INTERNAL_88615ea0_49_flash_fwd_hdim64_512_bf16_softcap_packgqa_sm90_cu_49158569_35264cuda3std6ranges3__45__cpo9iter_moveE:
	.zero		1
	.type		_ZN85_INTERNAL_88615ea0_49_flash_fwd_hdim64_512_bf16_softcap_packgqa_sm90_cu_49158569_35264cuda3std3__45__cpo5beginE,@object
	.size		_ZN85_INTERNAL_88615ea0_49_flash_fwd_hdim64_512_bf16_softcap_packgqa_sm90_cu_49158569_35264cuda3std3__45__cpo5beginE,(_ZN85_INTERNAL_88615ea0_49_flash_fwd_hdim64_512_bf16_softcap_packgqa_sm90_cu_49158569_35264cuda3std3__487_GLOBAL__N__88615ea0_49_flash_fwd_hdim64_512_bf16_softcap_packgqa_sm90_cu_49158569_35266ignoreE - _ZN85_INTERNAL_88615ea0_49_flash_fwd_hdim64_512_bf16_softcap_packgqa_sm90_cu_49158569_35264cuda3std3__45__cpo5beginE)
_ZN85_INTERNAL_88615ea0_49_flash_fwd_hdim64_512_bf16_softcap_packgqa_sm90_cu_49158569_35264cuda3std3__45__cpo5beginE:
	.zero		1
	.type		_ZN85_INTERNAL_88615ea0_49_flash_fwd_hdim64_512_bf16_softcap_packgqa_sm90_cu_49158569_35264cuda3std3__487_GLOBAL__N__88615ea0_49_flash_fwd_hdim64_512_bf16_softcap_packgqa_sm90_cu_49158569_35266ignoreE,@object
	.size		_ZN85_INTERNAL_88615ea0_49_flash_fwd_hdim64_512_bf16_softcap_packgqa_sm90_cu_49158569_35264cuda3std3__487_GLOBAL__N__88615ea0_49_flash_fwd_hdim64_512_bf16_softcap_packgqa_sm90_cu_49158569_35266ignoreE,(_ZN85_INTERNAL_88615ea0_49_flash_fwd_hdim64_512_bf16_softcap_packgqa_sm90_cu_49158569_35264cute7productE - _ZN85_INTERNAL_88615ea0_49_flash_fwd_hdim64_512_bf16_softcap_packgqa_sm90_cu_49158569_35264cuda3std3__487_GLOBAL__N__88615ea0_49_flash_fwd_hdim64_512_bf16_softcap_packgqa_sm90_cu_49158569_35266ignoreE)
_ZN85_INTERNAL_88615ea0_49_flash_fwd_hdim64_512_bf16_softcap_packgqa_sm90_cu_49158569_35264cuda3std3__487_GLOBAL__N__88615ea0_49_flash_fwd_hdim64_512_bf16_softcap_packgqa_sm90_cu_49158569_35266ignoreE:
	.zero		1
	.type		_ZN85_INTERNAL_88615ea0_49_flash_fwd_hdim64_512_bf16_softcap_packgqa_sm90_cu_49158569_35264cute7productE,@object
	.size		_ZN85_INTERNAL_88615ea0_49_flash_fwd_hdim64_512_bf16_softcap_packgqa_sm90_cu_49158569_35264cute7productE,(_ZN85_INTERNAL_88615ea0_49_flash_fwd_hdim64_512_bf16_softcap_packgqa_sm90_cu_49158569_35264cuda3std3__45__cpo3endE - _ZN85_INTERNAL_88615ea0_49_flash_fwd_hdim64_512_bf16_softcap_packgqa_sm90_cu_49158569_35264cute7productE)
_ZN85_INTERNAL_88615ea0_49_flash_fwd_hdim64_512_bf16_softcap_packgqa_sm90_cu_49158569_35264cute7productE:
	.zero		1
	.type		_ZN85_INTERNAL_88615ea0_49_flash_fwd_hdim64_512_bf16_softcap_packgqa_sm90_cu_49158569_35264cuda3std3__45__cpo3endE,@object
	.size		_ZN85_INTERNAL_88615ea0_49_flash_fwd_hdim64_512_bf16_softcap_packgqa_sm90_cu_49158569_35264cuda3std3__45__cpo3endE,(_ZN85_INTERNAL_88615ea0_49_flash_fwd_hdim64_512_bf16_softcap_packgqa_sm90_cu_49158569_35264cuda3std3__419piecewise_constructE - _ZN85_INTERNAL_88615ea0_49_flash_fwd_hdim64_512_bf16_softcap_packgqa_sm90_cu_49158569_35264cuda3std3__45__cpo3endE)
_ZN85_INTERNAL_88615ea0_49_flash_fwd_hdim64_512_bf16_softcap_packgqa_sm90_cu_49158569_35264cuda3std3__45__cpo3endE:
	.zero		1
	.type		_ZN85_INTERNAL_88615ea0_49_flash_fwd_hdim64_512_bf16_softcap_packgqa_sm90_cu_49158569_35264cuda3std3__419piecewise_constructE,@object
	.size		_ZN85_INTERNAL_88615ea0_49_flash_fwd_hdim64_512_bf16_softcap_packgqa_sm90_cu_49158569_35264cuda3std3__419piecewise_constructE,(_ZN85_INTERNAL_88615ea0_49_flash_fwd_hdim64_512_bf16_softcap_packgqa_sm90_cu_49158569_35264cuda3std3__45__cpo4cendE - _ZN85_INTERNAL_88615ea0_49_flash_fwd_hdim64_512_bf16_softcap_packgqa_sm90_cu_49158569_35264cuda3std3__419piecewise_constructE)
_ZN85_INTERNAL_88615ea0_49_flash_fwd_hdim64_512_bf16_softcap_packgqa_sm90_cu_49158569_35264cuda3std3__419piecewise_constructE:
	.zero		1
	.type		_ZN85_INTERNAL_88615ea0_49_flash_fwd_hdim64_512_bf16_softcap_packgqa_sm90_cu_49158569_35264cuda3std3__45__cpo4cendE,@object
	.size		_ZN85_INTERNAL_88615ea0_49_flash_fwd_hdim64_512_bf16_softcap_packgqa_sm90_cu_49158569_35264cuda3std3__45__cpo4cendE,(_ZN85_INTERNAL_88615ea0_49_flash_fwd_hdim64_512_bf16_softcap_packgqa_sm90_cu_49158569_35264cuda3std6ranges3__45__cpo4swapE - _ZN85_INTERNAL_88615ea0_49_flash_fwd_hdim64_512_bf16_softcap_packgqa_sm90_cu_49158569_35264cuda3std3__45__cpo4cendE)
_ZN85_INTERNAL_88615ea0_49_flash_fwd_hdim64_512_bf16_softcap_packgqa_sm90_cu_49158569_35264cuda3std3__45__cpo4cendE:
	.zero		1
	.type		_ZN85_INTERNAL_88615ea0_49_flash_fwd_hdim64_512_bf16_softcap_packgqa_sm90_cu_49158569_35264cuda3std6ranges3__45__cpo4swapE,@object
	.size		_ZN85_INTERNAL_88615ea0_49_flash_fwd_hdim64_512_bf16_softcap_packgqa_sm90_cu_49158569_35264cuda3std6ranges3__45__cpo4swapE,(.L_7 - _ZN85_INTERNAL_88615ea0_49_flash_fwd_hdim64_512_bf16_softcap_packgqa_sm90_cu_49158569_35264cuda3std6ranges3__45__cpo4swapE)
_ZN85_INTERNAL_88615ea0_49_flash_fwd_hdim64_512_bf16_softcap_packgqa_sm90_cu_49158569_35264cuda3std6ranges3__45__cpo4swapE:
	.zero		1
.L_7:


//--------------------- .nv.constant0._ZN7cutlass13device_kernelIN5flash11enable_sm90INS1_16FlashAttnFwdSm90INS1_25CollectiveMainloopFwdSm90ILi2EN4cute5tupleIJNS5_1CILi1EEES8_S8_EEENS6_IJNS7_ILi64EEESA_SA_EEELi512ENS_10bfloat16_tEfNS_4arch4Sm90ELb0ELb0ELb1ELb0ELb0ELb0ELb0ELb0ELb0ELb1ELb0ELb0EEENS1_21CollectiveEpilogueFwdINS6_IJSA_NS7_ILi512EEESA_EEES9_SC_SE_Li256ELb0ELb1ELb0ELb0EEENS1_29StaticPersistentTileSchedulerILb0EEEEEEEEEvNT_6ParamsE --------------------------
	.section	.nv.constant0._ZN7cutlass13device_kernelIN5flash11enable_sm90INS1_16FlashAttnFwdSm90INS1_25CollectiveMainloopFwdSm90ILi2EN4cute5tupleIJNS5_1CILi1EEES8_S8_EEENS6_IJNS7_ILi64EEESA_SA_EEELi512ENS_10bfloat16_tEfNS_4arch4Sm90ELb0ELb0ELb1ELb0ELb0ELb0ELb0ELb0ELb0ELb1ELb0ELb0EEENS1_21CollectiveEpilogueFwdINS6_IJSA_NS7_ILi512EEESA_EEES9_SC_SE_Li256ELb0ELb1ELb0ELb0EEENS1_29StaticPersistentTileSchedulerILb0EEEEEEEEEvNT_6ParamsE,"a",@progbits
	.sectionflags	@""
	.align	4
.nv.constant0._ZN7cutlass13device_kernelIN5flash11enable_sm90INS1_16FlashAttnFwdSm90INS1_25CollectiveMainloopFwdSm90ILi2EN4cute5tupleIJNS5_1CILi1EEES8_S8_EEENS6_IJNS7_ILi64EEESA_SA_EEELi512ENS_10bfloat16_tEfNS_4arch4Sm90ELb0ELb0ELb1ELb0ELb0ELb0ELb0ELb0ELb0ELb1ELb0ELb0EEENS1_21CollectiveEpilogueFwdINS6_IJSA_NS7_ILi512EEESA_EEES9_SC_SE_Li256ELb0ELb1ELb0ELb0EEENS1_29StaticPersistentTileSchedulerILb0EEEEEEEEEvNT_6ParamsE:
	.zero		3456


//--------------------- .nv.constant0._ZN7cutlass13device_kernelIN5flash11enable_sm90INS1_16FlashAttnFwdSm90INS1_25CollectiveMainloopFwdSm90ILi2EN4cute5tupleIJNS5_1CILi1EEES8_S8_EEENS6_IJNS7_ILi64EEESA_SA_EEELi512ENS_10bfloat16_tEfNS_4arch4Sm90ELb0ELb0ELb1ELb0ELb0ELb0ELb1ELb0ELb0ELb1ELb0ELb0EEENS1_21CollectiveEpilogueFwdINS6_IJSA_NS7_ILi512EEESA_EEES9_SC_SE_Li256ELb0ELb1ELb0ELb0EEENS1_29StaticPersistentTileSchedulerILb0EEEEEEEEEvNT_6ParamsE --------------------------
	.section	.nv.constant0._ZN7cutlass13device_kernelIN5flash11enable_sm90INS1_16FlashAttnFwdSm90INS1_25CollectiveMainloopFwdSm90ILi2EN4cute5tupleIJNS5_1CILi1EEES8_S8_EEENS6_IJNS7_ILi64EEESA_SA_EEELi512ENS_10bfloat16_tEfNS_4arch4Sm90ELb0ELb0ELb1ELb0ELb0ELb0ELb1ELb0ELb0ELb1ELb0ELb0EEENS1_21CollectiveEpilogueFwdINS6_IJSA_NS7_ILi512EEESA_EEES9_SC_SE_Li256ELb0ELb1ELb0ELb0EEENS1_29StaticPersistentTileSchedulerILb0EEEEEEEEEvNT_6ParamsE,"a",@progbits
	.sectionflags	@""
	.align	4
.nv.constant0._ZN7cutlass13device_kernelIN5flash11enable_sm90INS1_16FlashAttnFwdSm90INS1_25CollectiveMainloopFwdSm90ILi2EN4cute5tupleIJNS5_1CILi1EEES8_S8_EEENS6_IJNS7_ILi64EEESA_SA_EEELi512ENS_10bfloat16_tEfNS_4arch4Sm90ELb0ELb0ELb1ELb0ELb0ELb0ELb1ELb0ELb0ELb1ELb0ELb0EEENS1_21CollectiveEpilogueFwdINS6_IJSA_NS7_ILi512EEESA_EEES9_SC_SE_Li256ELb0ELb1ELb0ELb0EEENS1_29StaticPersistentTileSchedulerILb0EEEEEEEEEvNT_6ParamsE:
	.zero		3712


//--------------------- .nv.constant0._ZN7cutlass13device_kernelIN5flash11enable_sm90INS1_16FlashAttnFwdSm90INS1_25CollectiveMainloopFwdSm90ILi2EN4cute5tupleIJNS5_1CILi1EEES8_S8_EEENS6_IJNS7_ILi64EEESA_SA_EEELi512ENS_10bfloat16_tEfNS_4arch4Sm90ELb0ELb0ELb1ELb1ELb0ELb0ELb0ELb0ELb0ELb1ELb0ELb0EEENS1_21CollectiveEpilogueFwdINS6_IJSA_NS7_ILi512EEESA_EEES9_SC_SE_Li256ELb1ELb1ELb0ELb0EEENS1_36VarlenDynamicPersistentTileSchedulerILi64ELi64ELi256ELi128ELb0ELb1ELb1ELb0ELb1ELb1EEEEEEEEEvNT_6ParamsE --------------------------
	.section	.nv.constant0._ZN7cutlass13device_kernelIN5flash11enable_sm90INS1_16FlashAttnFwdSm90INS1_25CollectiveMainloopFwdSm90ILi2EN4cute5tupleIJNS5_1CILi1EEES8_S8_EEENS6_IJNS7_ILi64EEESA_SA_EEELi512ENS_10bfloat16_tEfNS_4arch4Sm90ELb0ELb0ELb1ELb1ELb0ELb0ELb0ELb0ELb0ELb1ELb0ELb0EEENS1_21CollectiveEpilogueFwdINS6_IJSA_NS7_ILi512EEESA_EEES9_SC_SE_Li256ELb1ELb1ELb0ELb0EEENS1_36VarlenDynamicPersistentTileSchedulerILi64ELi64ELi256ELi128ELb0ELb1ELb1ELb0ELb1ELb1EEEEEEEEEvNT_6ParamsE,"a",@progbits
	.sectionflags	@""
	.align	4
.nv.constant0._ZN7cutlass13device_kernelIN5flash11enable_sm90INS1_16FlashAttnFwdSm90INS1_25CollectiveMainloopFwdSm90ILi2EN4cute5tupleIJNS5_1CILi1EEES8_S8_EEENS6_IJNS7_ILi64EEESA_SA_EEELi512ENS_10bfloat16_tEfNS_4arch4Sm90ELb0ELb0ELb1ELb1ELb0ELb0ELb0ELb0ELb0ELb1ELb0ELb0EEENS1_21CollectiveEpilogueFwdINS6_IJSA_NS7_ILi512EEESA_EEES9_SC_SE_Li256ELb1ELb1ELb0ELb0EEENS1_36VarlenDynamicPersistentTileSchedulerILi64ELi64ELi256ELi128ELb0ELb1ELb1ELb0ELb1ELb1EEEEEEEEEvNT_6ParamsE:
	.zero		3584


//--------------------- .nv.constant0._ZN7cutlass13device_kernelIN5flash11enable_sm90INS1_16FlashAttnFwdSm90INS1_25CollectiveMainloopFwdSm90ILi2EN4cute5tupleIJNS5_1CILi1EEES8_S8_EEENS6_IJNS7_ILi64EEESA_SA_EEELi512ENS_10bfloat16_tEfNS_4arch4Sm90ELb0ELb0ELb1ELb1ELb0ELb1ELb0ELb0ELb0ELb1ELb0ELb0EEENS1_21CollectiveEpilogueFwdINS6_IJSA_NS7_ILi512EEESA_EEES9_SC_SE_Li256ELb1ELb1ELb0ELb0EEENS1_36VarlenDynamicPersistentTileSchedulerILi64ELi64ELi256ELi128ELb0ELb1ELb1ELb0ELb1ELb1EEEEEEEEEvNT_6ParamsE --------------------------
	.section	.nv.constant0._ZN7cutlass13device_kernelIN5flash11enable_sm90INS1_16FlashAttnFwdSm90INS1_25CollectiveMainloopFwdSm90ILi2EN4cute5tupleIJNS5_1CILi1EEES8_S8_EEENS6_IJNS7_ILi64EEESA_SA_EEELi512ENS_10bfloat16_tEfNS_4arch4Sm90ELb0ELb0ELb1ELb1ELb0ELb1ELb0ELb0ELb0ELb1ELb0ELb0EEENS1_21CollectiveEpilogueFwdINS6_IJSA_NS7_ILi512EEESA_EEES9_SC_SE_Li256ELb1ELb1ELb0ELb0EEENS1_36VarlenDynamicPersistentTileSchedulerILi64ELi64ELi256ELi128ELb0ELb1ELb1ELb0ELb1ELb1EEEEEEEEEvNT_6ParamsE,"a",@progbits
	.sectionflags	@""
	.align	4
.nv.constant0._ZN7cutlass13device_kernelIN5flash11enable_sm90INS1_16FlashAttnFwdSm90INS1_25CollectiveMainloopFwdSm90ILi2EN4cute5tupleIJNS5_1CILi1EEES8_S8_EEENS6_IJNS7_ILi64EEESA_SA_EEELi512ENS_10bfloat16_tEfNS_4arch4Sm90ELb0ELb0ELb1ELb1ELb0ELb1ELb0ELb0ELb0ELb1ELb0ELb0EEENS1_21CollectiveEpilogueFwdINS6_IJSA_NS7_ILi512EEESA_EEES9_SC_SE_Li256ELb1ELb1ELb0ELb0EEENS1_36VarlenDynamicPersistentTileSchedulerILi64ELi64ELi256ELi128ELb0ELb1ELb1ELb0ELb1ELb1EEEEEEEEEvNT_6ParamsE:
	.zero		3584


//--------------------- .nv.constant0._ZN7cutlass13device_kernelIN5flash11enable_sm90INS1_16FlashAttnFwdSm90INS1_25CollectiveMainloopFwdSm90ILi2EN4cute5tupleIJNS5_1CILi1EEES8_S8_EEENS6_IJNS7_ILi64EEESA_SA_EEELi512ENS_10bfloat16_tEfNS_4arch4Sm90ELb0ELb0ELb1ELb1ELb0ELb0ELb1ELb0ELb0ELb1ELb0ELb0EEENS1_21CollectiveEpilogueFwdINS6_IJSA_NS7_ILi512EEESA_EEES9_SC_SE_Li256ELb1ELb1ELb0ELb0EEENS1_36VarlenDynamicPersistentTileSchedulerILi64ELi64ELi256ELi128ELb0ELb1ELb1ELb0ELb1ELb1EEEEEEEEEvNT_6ParamsE --------------------------
	.section	.nv.constant0._ZN7cutlass13device_kernelIN5flash11enable_sm90INS1_16FlashAttnFwdSm90INS1_25CollectiveMainloopFwdSm90ILi2EN4cute5tupleIJNS5_1CILi1EEES8_S8_EEENS6_IJNS7_ILi64EEESA_SA_EEELi512ENS_10bfloat16_tEfNS_4arch4Sm90ELb0ELb0ELb1ELb1ELb0ELb0ELb1ELb0ELb0ELb1ELb0ELb0EEENS1_21CollectiveEpilogueFwdINS6_IJSA_NS7_ILi512EEESA_EEES9_SC_SE_Li256ELb1ELb1ELb0ELb0EEENS1_36VarlenDynamicPersistentTileSchedulerILi64ELi64ELi256ELi128ELb0ELb1ELb1ELb0ELb1ELb1EEEEEEEEEvNT_6ParamsE,"a",@progbits
	.sectionflags	@""
	.align	4
.nv.constant0._ZN7cutlass13device_kernelIN5flash11enable_sm90INS1_16FlashAttnFwdSm90INS1_25CollectiveMainloopFwdSm90ILi2EN4cute5tupleIJNS5_1CILi1EEES8_S8_EEENS6_IJNS7_ILi64EEESA_SA_EEELi512ENS_10bfloat16_tEfNS_4arch4Sm90ELb0ELb0ELb1ELb1ELb0ELb0ELb1ELb0ELb0ELb1ELb0ELb0EEENS1_21CollectiveEpilogueFwdINS6_IJSA_NS7_ILi512EEESA_EEES9_SC_SE_Li256ELb1ELb1ELb0ELb0EEENS1_36VarlenDynamicPersistentTileSchedulerILi64ELi64ELi256ELi128ELb0ELb1ELb1ELb0ELb1ELb1EEEEEEEEEvNT_6ParamsE:
	.zero		3840


//--------------------- .nv.constant0._ZN7cutlass13device_kernelIN5flash11enable_sm90INS1_16FlashAttnFwdSm90INS1_25CollectiveMainloopFwdSm90ILi2EN4cute5tupleIJNS5_1CILi1EEES8_S8_EEENS6_IJNS7_ILi64EEESA_SA_EEELi512ENS_10bfloat16_tEfNS_4arch4Sm90ELb0ELb0ELb1ELb1ELb0ELb1ELb1ELb0ELb0ELb1ELb0ELb0EEENS1_21CollectiveEpilogueFwdINS6_IJSA_NS7_ILi512EEESA_EEES9_SC_SE_Li256ELb1ELb1ELb0ELb0EEENS1_36VarlenDynamicPersistentTileSchedulerILi64ELi64ELi256ELi128ELb0ELb1ELb1ELb0ELb1ELb1EEEEEEEEEvNT_6ParamsE --------------------------
	.section	.nv.constant0._ZN7cutlass13device_kernelIN5flash11enable_sm90INS1_16FlashAttnFwdSm90INS1_25CollectiveMainloopFwdSm90ILi2EN4cute5tupleIJNS5_1CILi1EEES8_S8_EEENS6_IJNS7_ILi64EEESA_SA_EEELi512ENS_10bfloat16_tEfNS_4arch4Sm90ELb0ELb0ELb1ELb1ELb0ELb1ELb1ELb0ELb0ELb1ELb0ELb0EEENS1_21CollectiveEpilogueFwdINS6_IJSA_NS7_ILi512EEESA_EEES9_SC_SE_Li256ELb1ELb1ELb0ELb0EEENS1_36VarlenDynamicPersistentTileSchedulerILi64ELi64ELi256ELi128ELb0ELb1ELb1ELb0ELb1ELb1EEEEEEEEEvNT_6ParamsE,"a",@progbits
	.sectionflags	@""
	.align	4
.nv.constant0._ZN7cutlass13device_kernelIN5flash11enable_sm90INS1_16FlashAttnFwdSm90INS1_25CollectiveMainloopFwdSm90ILi2EN4cute5tupleIJNS5_1CILi1EEES8_S8_EEENS6_IJNS7_ILi64EEESA_SA_EEELi512ENS_10bfloat16_tEfNS_4arch4Sm90ELb0ELb0ELb1ELb1ELb0ELb1ELb1ELb0ELb0ELb1ELb0ELb0EEENS1_21CollectiveEpilogueFwdINS6_IJSA_NS7_ILi512EEESA_EEES9_SC_SE_Li256ELb1ELb1ELb0ELb0EEENS1_36VarlenDynamicPersistentTileSchedulerILi64ELi64ELi256ELi128ELb0ELb1ELb1ELb0ELb1ELb1EEEEEEEEEvNT_6ParamsE:
	.zero		3840


//--------------------- .nv.constant0._ZN7cutlass13device_kernelIN5flash11enable_sm90INS1_16FlashAttnFwdSm90INS1_25CollectiveMainloopFwdSm90ILi2EN4cute5tupleIJNS5_1CILi1EEES8_S8_EEENS6_IJNS7_ILi64EEESA_SA_EEELi512ENS_10bfloat16_tEfNS_4arch4Sm90ELb0ELb1ELb1ELb0ELb0ELb0ELb0ELb0ELb0ELb1ELb0ELb0EEENS1_21CollectiveEpilogueFwdINS6_IJSA_NS7_ILi512EEESA_EEES9_SC_SE_Li256ELb0ELb1ELb0ELb0EEENS1_30DynamicPersistentTileSchedulerILi256ELi128ELb0ELb1ELb1EEEEEEEEEvNT_6ParamsE --------------------------
	.section	.nv.constant0._ZN7cutlass13device_kernelIN5flash11enable_sm90INS1_16FlashAttnFwdSm90INS1_25CollectiveMainloopFwdSm90ILi2EN4cute5tupleIJNS5_1CILi1EEES8_S8_EEENS6_IJNS7_ILi64EEESA_SA_EEELi512ENS_10bfloat16_tEfNS_4arch4Sm90ELb0ELb1ELb1ELb0ELb0ELb0ELb0ELb0ELb0ELb1ELb0ELb0EEENS1_21CollectiveEpilogueFwdINS6_IJSA_NS7_ILi512EEESA_EEES9_SC_SE_Li256ELb0ELb1ELb0ELb0EEENS1_30DynamicPersistentTileSchedulerILi256ELi128ELb0ELb1ELb1EEEEEEEEEvNT_6ParamsE,"a",@progbits
	.sectionflags	@""
	.align	4
.nv.constant0._ZN7cutlass13device_kernelIN5flash11enable_sm90INS1_16FlashAttnFwdSm90INS1_25CollectiveMainloopFwdSm90ILi2EN4cute5tupleIJNS5_1CILi1EEES8_S8_EEENS6_IJNS7_ILi64EEESA_SA_EEELi512ENS_10bfloat16_tEfNS_4arch4Sm90ELb0ELb1ELb1ELb0ELb0ELb0ELb0ELb0ELb0ELb1ELb0ELb0EEENS1_21CollectiveEpilogueFwdINS6_IJSA_NS7_ILi512EEESA_EEES9_SC_SE_Li256ELb0ELb1ELb0ELb0EEENS1_30DynamicPersistentTileSchedulerILi256ELi128ELb0ELb1ELb1EEEEEEEEEvNT_6ParamsE:
	.zero		3584


//--------------------- .nv.constant0._ZN7cutlass13device_kernelIN5flash11enable_sm90INS1_16FlashAttnFwdSm90INS1_25CollectiveMainloopFwdSm90ILi2EN4cute5tupleIJNS5_1CILi1EEES8_S8_EEENS6_IJNS7_ILi64EEESA_SA_EEELi512ENS_10bfloat16_tEfNS_4arch4Sm90ELb0ELb1ELb1ELb0ELb0ELb0ELb1ELb0ELb0ELb1ELb0ELb0EEENS1_21CollectiveEpilogueFwdINS6_IJSA_NS7_ILi512EEESA_EEES9_SC_SE_Li256ELb0ELb1ELb0ELb0EEENS1_30DynamicPersistentTileSchedulerILi256ELi128ELb0ELb1ELb1EEEEEEEEEvNT_6ParamsE --------------------------
	.section	.nv.constant0._ZN7cutlass13device_kernelIN5flash11enable_sm90INS1_16FlashAttnFwdSm90INS1_25CollectiveMainloopFwdSm90ILi2EN4cute5tupleIJNS5_1CILi1EEES8_S8_EEENS6_IJNS7_ILi64EEESA_SA_EEELi512ENS_10bfloat16_tEfNS_4arch4Sm90ELb0ELb1ELb1ELb0ELb0ELb0ELb1ELb0ELb0ELb1ELb0ELb0EEENS1_21CollectiveEpilogueFwdINS6_IJSA_NS7_ILi512EEESA_EEES9_SC_SE_Li256ELb0ELb1ELb0ELb0EEENS1_30DynamicPersistentTileSchedulerILi256ELi128ELb0ELb1ELb1EEEEEEEEEvNT_6ParamsE,"a",@progbits
	.sectionflags	@""
	.align	4
.nv.constant0._ZN7cutlass13device_kernelIN5flash11enable_sm90INS1_16FlashAttnFwdSm90INS1_25CollectiveMainloopFwdSm90ILi2EN4cute5tupleIJNS5_1CILi1EEES8_S8_EEENS6_IJNS7_ILi64EEESA_SA_EEELi512ENS_10bfloat16_tEfNS_4arch4Sm90ELb0ELb1ELb1ELb0ELb0ELb0ELb1ELb0ELb0ELb1ELb0ELb0EEENS1_21CollectiveEpilogueFwdINS6_IJSA_NS7_ILi512EEESA_EEES9_SC_SE_Li256ELb0ELb1ELb0ELb0EEENS1_30DynamicPersistentTileSchedulerILi256ELi128ELb0ELb1ELb1EEEEEEEEEvNT_6ParamsE:
	.zero		3840


//--------------------- .nv.constant0._ZN7cutlass13device_kernelIN5flash11enable_sm90INS1_16FlashAttnFwdSm90INS1_25CollectiveMainloopFwdSm90ILi2EN4cute5tupleIJNS5_1CILi1EEES8_S8_EEENS6_IJNS7_ILi64EEESA_SA_EEELi512ENS_10bfloat16_tEfNS_4arch4Sm90ELb0ELb1ELb1ELb1ELb0ELb0ELb0ELb0ELb0ELb1ELb0ELb0EEENS1_21CollectiveEpilogueFwdINS6_IJSA_NS7_ILi512EEESA_EEES9_SC_SE_Li256ELb1ELb1ELb0ELb0EEENS1_36VarlenDynamicPersistentTileSchedulerILi64ELi64ELi256ELi128ELb0ELb1ELb1ELb1ELb0ELb1EEEEEEEEEvNT_6ParamsE --------------------------
	.section	.nv.constant0._ZN7cutlass13device_kernelIN5flash11enable_sm90INS1_16FlashAttnFwdSm90INS1_25CollectiveMainloopFwdSm90ILi2EN4cute5tupleIJNS5_1CILi1EEES8_S8_EEENS6_IJNS7_ILi64EEESA_SA_EEELi512ENS_10bfloat16_tEfNS_4arch4Sm90ELb0ELb1ELb1ELb1ELb0ELb0ELb0ELb0ELb0ELb1ELb0ELb0EEENS1_21CollectiveEpilogueFwdINS6_IJSA_NS7_ILi512EEESA_EEES9_SC_SE_Li256ELb1ELb1ELb0ELb0EEENS1_36VarlenDynamicPersistentTileSchedulerILi64ELi64ELi256ELi128ELb0ELb1ELb1ELb1ELb0ELb1EEEEEEEEEvNT_6ParamsE,"a",@progbits
	.sectionflags	@""
	.align	4
.nv.constant0._ZN7cutlass13device_kernelIN5flash11enable_sm90INS1_16FlashAttnFwdSm90INS1_25CollectiveMainloopFwdSm90ILi2EN4cute5tupleIJNS5_1CILi1EEES8_S8_EEENS6_IJNS7_ILi64EEESA_SA_EEELi512ENS_10bfloat16_tEfNS_4arch4Sm90ELb0ELb1ELb1ELb1ELb0ELb0ELb0ELb0ELb0ELb1ELb0ELb0EEENS1_21CollectiveEpilogueFwdINS6_IJSA_NS7_ILi512EEESA_EEES9_SC_SE_Li256ELb1ELb1ELb0ELb0EEENS1_36VarlenDynamicPersistentTileSchedulerILi64ELi64ELi256ELi128ELb0ELb1ELb1ELb1ELb0ELb1EEEEEEEEEvNT_6ParamsE:
	.zero		3584


//--------------------- .nv.constant0._ZN7cutlass13device_kernelIN5flash11enable_sm90INS1_16FlashAttnFwdSm90INS1_25CollectiveMainloopFwdSm90ILi2EN4cute5tupleIJNS5_1CILi1EEES8_S8_EEENS6_IJNS7_ILi64EEESA_SA_EEELi512ENS_10bfloat16_tEfNS_4arch4Sm90ELb0ELb1ELb1ELb1ELb0ELb1ELb0ELb0ELb0ELb1ELb0ELb0EEENS1_21CollectiveEpilogueFwdINS6_IJSA_NS7_ILi512EEESA_EEES9_SC_SE_Li256ELb1ELb1ELb0ELb0EEENS1_36VarlenDynamicPersistentTileSchedulerILi64ELi64ELi256ELi128ELb0ELb1ELb1ELb1ELb0ELb1EEEEEEEEEvNT_6ParamsE --------------------------
	.section	.nv.constant0._ZN7cutlass13device_kernelIN5flash11enable_sm90INS1_16FlashAttnFwdSm90INS1_25CollectiveMainloopFwdSm90ILi2EN4cute5tupleIJNS5_1CILi1EEES8_S8_EEENS6_IJNS7_ILi64EEESA_SA_EEELi512ENS_10bfloat16_tEfNS_4arch4Sm90ELb0ELb1ELb1ELb1ELb0ELb1ELb0ELb0ELb0ELb1ELb0ELb0EEENS1_21CollectiveEpilogueFwdINS6_IJSA_NS7_ILi512EEESA_EEES9_SC_SE_Li256ELb1ELb1ELb0ELb0EEENS1_36VarlenDynamicPersistentTileSchedulerILi64ELi64ELi256ELi128ELb0ELb1ELb1ELb1ELb0ELb1EEEEEEEEEvNT_6ParamsE,"a",@progbits
	.sectionflags	@""
	.align	4
.nv.constant0._ZN7cutlass13device_kernelIN5flash11enable_sm90INS1_16FlashAttnFwdSm90INS1_25CollectiveMainloopFwdSm90ILi2EN4cute5tupleIJNS5_1CILi1EEES8_S8_EEENS6_IJNS7_ILi64EEESA_SA_EEELi512ENS_10bfloat16_tEfNS_4arch4Sm90ELb0ELb1ELb1ELb1ELb0ELb1ELb0ELb0ELb0ELb1ELb0ELb0EEENS1_21CollectiveEpilogueFwdINS6_IJSA_NS7_ILi512EEESA_EEES9_SC_SE_Li256ELb1ELb1ELb0ELb0EEENS1_36VarlenDynamicPersistentTileSchedulerILi64ELi64ELi256ELi128ELb0ELb1ELb1ELb1ELb0ELb1EEEEEEEEEvNT_6ParamsE:
	.zero		3584


//--------------------- .nv.constant0._ZN7cutlass13device_kernelIN5flash11enable_sm90INS1_16FlashAttnFwdSm90INS1_25CollectiveMainloopFwdSm90ILi2EN4cute5tupleIJNS5_1CILi1EEES8_S8_EEENS6_IJNS7_ILi64EEESA_SA_EEELi512ENS_10bfloat16_tEfNS_4arch4Sm90ELb0ELb1ELb1ELb1ELb0ELb0ELb1ELb0ELb0ELb1ELb0ELb0EEENS1_21CollectiveEpilogueFwdINS6_IJSA_NS7_ILi512EEESA_EEES9_SC_SE_Li256ELb1ELb1ELb0ELb0EEENS1_36VarlenDynamicPersistentTileSchedulerILi64ELi64ELi256ELi128ELb0ELb1ELb1ELb1ELb0ELb1EEEEEEEEEvNT_6ParamsE --------------------------
	.section	.nv.constant0._ZN7cutlass13device_kernelIN5flash11enable_sm90INS1_16FlashAttnFwdSm90INS1_25CollectiveMainloopFwdSm90ILi2EN4cute5tupleIJNS5_1CILi1EEES8_S8_EEENS6_IJNS7_ILi64EEESA_SA_EEELi512ENS_10bfloat16_tEfNS_4arch4Sm90ELb0ELb1ELb1ELb1ELb0ELb0ELb1ELb0ELb0ELb1ELb0ELb0EEENS1_21CollectiveEpilogueFwdINS6_IJSA_NS7_ILi512EEESA_EEES9_SC_SE_Li256ELb1ELb1ELb0ELb0EEENS1_36VarlenDynamicPersistentTileSchedulerILi64ELi64ELi256ELi128ELb0ELb1ELb1ELb1ELb0ELb1EEEEEEEEEvNT_6ParamsE,"a",@progbits
	.sectionflags	@""
	.align	4
.nv.constant0._ZN7cutlass13device_kernelIN5flash11enable_sm90INS1_16FlashAttnFwdSm90INS1_25CollectiveMainloopFwdSm90ILi2EN4cute5tupleIJNS5_1CILi1EEES8_S8_EEENS6_IJNS7_ILi64EEESA_SA_EEELi512ENS_10bfloat16_tEfNS_4arch4Sm90ELb0ELb1ELb1ELb1ELb0ELb0ELb1ELb0ELb0ELb1ELb0ELb0EEENS1_21CollectiveEpilogueFwdINS6_IJSA_NS7_ILi512EEESA_EEES9_SC_SE_Li256ELb1ELb1ELb0ELb0EEENS1_36VarlenDynamicPersistentTileSchedulerILi64ELi64ELi256ELi128ELb0ELb1ELb1ELb1ELb0ELb1EEEEEEEEEvNT_6ParamsE:
	.zero		3840


//--------------------- .nv.constant0._ZN7cutlass13device_kernelIN5flash11enable_sm90INS1_16FlashAttnFwdSm90INS1_25CollectiveMainloopFwdSm90ILi2EN4cute5tupleIJNS5_1CILi1EEES8_S8_EEENS6_IJNS7_ILi64EEESA_SA_EEELi512ENS_10bfloat16_tEfNS_4arch4Sm90ELb0ELb1ELb1ELb1ELb0ELb1ELb1ELb0ELb0ELb1ELb0ELb0EEENS1_21CollectiveEpilogueFwdINS6_IJSA_NS7_ILi512EEESA_EEES9_SC_SE_Li256ELb1ELb1ELb0ELb0EEENS1_36VarlenDynamicPersistentTileSchedulerILi64ELi64ELi256ELi128ELb0ELb1ELb1ELb1ELb0ELb1EEEEEEEEEvNT_6ParamsE --------------------------
	.section	.nv.constant0._ZN7cutlass13device_kernelIN5flash11enable_sm90INS1_16FlashAttnFwdSm90INS1_25CollectiveMainloopFwdSm90ILi2EN4cute5tupleIJNS5_1CILi1EEES8_S8_EEENS6_IJNS7_ILi64EEESA_SA_EEELi512ENS_10bfloat16_tEfNS_4arch4Sm90ELb0ELb1ELb1ELb1ELb0ELb1ELb1ELb0ELb0ELb1ELb0ELb0EEENS1_21CollectiveEpilogueFwdINS6_IJSA_NS7_ILi512EEESA_EEES9_SC_SE_Li256ELb1ELb1ELb0ELb0EEENS1_36VarlenDynamicPersistentTileSchedulerILi64ELi64ELi256ELi128ELb0ELb1ELb1ELb1ELb0ELb1EEEEEEEEEvNT_6ParamsE,"a",@progbits
	.sectionflags	@""
	.align	4
.nv.constant0._ZN7cutlass13device_kernelIN5flash11enable_sm90INS1_16FlashAttnFwdSm90INS1_25CollectiveMainloopFwdSm90ILi2EN4cute5tupleIJNS5_1CILi1EEES8_S8_EEENS6_IJNS7_ILi64EEESA_SA_EEELi512ENS_10bfloat16_tEfNS_4arch4Sm90ELb0ELb1ELb1ELb1ELb0ELb1ELb1ELb0ELb0ELb1ELb0ELb0EEENS1_21CollectiveEpilogueFwdINS6_IJSA_NS7_ILi512EEESA_EEES9_SC_SE_Li256ELb1ELb1ELb0ELb0EEENS1_36VarlenDynamicPersistentTileSchedulerILi64ELi64ELi256ELi128ELb0ELb1ELb1ELb1ELb0ELb1EEEEEEEEEvNT_6ParamsE:
	.zero		3840


//--------------------- .nv.constant0._ZN7cutlass13device_kernelIN5flash11enable_sm90INS1_16FlashAttnFwdSm90INS1_25CollectiveMainloopFwdSm90ILi2EN4cute5tupleIJNS5_1CILi1EEES8_S8_EEENS6_IJNS7_ILi64EEESA_SA_EEELi512ENS_10bfloat16_tEfNS_4arch4Sm90ELb1ELb0ELb1ELb0ELb0ELb0ELb0ELb0ELb0ELb1ELb0ELb0EEENS1_21CollectiveEpilogueFwdINS6_IJSA_NS7_ILi512EEESA_EEES9_SC_SE_Li256ELb0ELb1ELb0ELb0EEENS1_30DynamicPersistentTileSchedulerILi256ELi128ELb0ELb1ELb1EEEEEEEEEvNT_6ParamsE --------------------------
	.section	.nv.constant0._ZN7cutlass13device_kernelIN5flash11enable_sm90INS1_16FlashAttnFwdSm90INS1_25CollectiveMainloopFwdSm90ILi2EN4cute5tupleIJNS5_1CILi1EEES8_S8_EEENS6_IJNS7_ILi64EEESA_SA_EEELi512ENS_10bfloat16_tEfNS_4arch4Sm90ELb1ELb0ELb1ELb0ELb0ELb0ELb0ELb0ELb0ELb1ELb0ELb0EEENS1_21CollectiveEpilogueFwdINS6_IJSA_NS7_ILi512EEESA_EEES9_SC_SE_Li256ELb0ELb1ELb0ELb0EEENS1_30DynamicPersistentTileSchedulerILi256ELi128ELb0ELb1ELb1EEEEEEEEEvNT_6ParamsE,"a",@progbits
	.sectionflags	@""
	.align	4
.nv.constant0._ZN7cutlass13device_kernelIN5flash11enable_sm90INS1_16FlashAttnFwdSm90INS1_25CollectiveMainloopFwdSm90ILi2EN4cute5tupleIJNS5_1CILi1EEES8_S8_EEENS6_IJNS7_ILi64EEESA_SA_EEELi512ENS_10bfloat16_tEfNS_4arch4Sm90ELb1ELb0ELb1ELb0ELb0ELb0ELb0ELb0ELb0ELb1ELb0ELb0EEENS1_21CollectiveEpilogueFwdINS6_IJSA_NS7_ILi512EEESA_EEES9_SC_SE_Li256ELb0ELb1ELb0ELb0EEENS1_30DynamicPersistentTileSchedulerILi256ELi128ELb0ELb1ELb1EEEEEEEEEvNT_6ParamsE:
	.zero		3584


//--------------------- .nv.constant0._ZN7cutlass13device_kernelIN5flash11enable_sm90INS1_16FlashAttnFwdSm90INS1_25CollectiveMainloopFwdSm90ILi2EN4cute5tupleIJNS5_1CILi1EEES8_S8_EEENS6_IJNS7_ILi64EEESA_SA_EEELi512ENS_10bfloat16_tEfNS_4arch4Sm90ELb1ELb0ELb1ELb0ELb0ELb0ELb1ELb0ELb0ELb1ELb0ELb0EEENS1_21CollectiveEpilogueFwdINS6_IJSA_NS7_ILi512EEESA_EEES9_SC_SE_Li256ELb0ELb1ELb0ELb0EEENS1_30DynamicPersistentTileSchedulerILi256ELi128ELb0ELb1ELb1EEEEEEEEEvNT_6ParamsE --------------------------
	.section	.nv.constant0._ZN7cutlass13device_kernelIN5flash11enable_sm90INS1_16FlashAttnFwdSm90INS1_25CollectiveMainloopFwdSm90ILi2EN4cute5tupleIJNS5_1CILi1EEES8_S8_EEENS6_IJNS7_ILi64EEESA_SA_EEELi512ENS_10bfloat16_tEfNS_4arch4Sm90ELb1ELb0ELb1ELb0ELb0ELb0ELb1ELb0ELb0ELb1ELb0ELb0EEENS1_21CollectiveEpilogueFwdINS6_IJSA_NS7_ILi512EEESA_EEES9_SC_SE_Li256ELb0ELb1ELb0ELb0EEENS1_30DynamicPersistentTileSchedulerILi256ELi128ELb0ELb1ELb1EEEEEEEEEvNT_6ParamsE,"a",@progbits
	.sectionflags	@""
	.align	4
.nv.constant0._ZN7cutlass13device_kernelIN5flash11enable_sm90INS1_16FlashAttnFwdSm90INS1_25CollectiveMainloopFwdSm90ILi2EN4cute5tupleIJNS5_1CILi1EEES8_S8_EEENS6_IJNS7_ILi64EEESA_SA_EEELi512ENS_10bfloat16_tEfNS_4arch4Sm90ELb1ELb0ELb1ELb0ELb0ELb0ELb1ELb0ELb0ELb1ELb0ELb0EEENS1_21CollectiveEpilogueFwdINS6_IJSA_NS7_ILi512EEESA_EEES9_SC_SE_Li256ELb0ELb1ELb0ELb0EEENS1_30DynamicPersistentTileSchedulerILi256ELi128ELb0ELb1ELb1EEEEEEEEEvNT_6ParamsE:
	.zero		3840


//--------------------- .nv.constant0._ZN7cutlass13device_kernelIN5flash11enable_sm90INS1_16FlashAttnFwdSm90INS1_25CollectiveMainloopFwdSm90ILi2EN4cute5tupleIJNS5_1CILi1EEES8_S8_EEENS6_IJNS7_ILi64EEESA_SA_EEELi512ENS_10bfloat16_tEfNS_4arch4Sm90ELb1ELb0ELb1ELb1ELb0ELb0ELb0ELb0ELb0ELb1ELb0ELb0EEENS1_21CollectiveEpilogueFwdINS6_IJSA_NS7_ILi512EEESA_EEES9_SC_SE_Li256ELb1ELb1ELb0ELb0EEENS1_36VarlenDynamicPersistentTileSchedulerILi64ELi64ELi256ELi128ELb0ELb1ELb1ELb1ELb1ELb1EEEEEEEEEvNT_6ParamsE --------------------------
	.section	.nv.constant0._ZN7cutlass13device_kernelIN5flash11enable_sm90INS1_16FlashAttnFwdSm90INS1_25CollectiveMainloopFwdSm90ILi2EN4cute5tupleIJNS5_1CILi1EEES8_S8_EEENS6_IJNS7_ILi64EEESA_SA_EEELi512ENS_10bfloat16_tEfNS_4arch4Sm90ELb1ELb0ELb1ELb1ELb0ELb0ELb0ELb0ELb0ELb1ELb0ELb0EEENS1_21CollectiveEpilogueFwdINS6_IJSA_NS7_ILi512EEESA_EEES9_SC_SE_Li256ELb1ELb1ELb0ELb0EEENS1_36VarlenDynamicPersistentTileSchedulerILi64ELi64ELi256ELi128ELb0ELb1ELb1ELb1ELb1ELb1EEEEEEEEEvNT_6ParamsE,"a",@progbits
	.sectionflags	@""
	.align	4
.nv.constant0._ZN7cutlass13device_kernelIN5flash11enable_sm90INS1_16FlashAttnFwdSm90INS1_25CollectiveMainloopFwdSm90ILi2EN4cute5tupleIJNS5_1CILi1EEES8_S8_EEENS6_IJNS7_ILi64EEESA_SA_EEELi512ENS_10bfloat16_tEfNS_4arch4Sm90ELb1ELb0ELb1ELb1ELb0ELb0ELb0ELb0ELb0ELb1ELb0ELb0EEENS1_21CollectiveEpilogueFwdINS6_IJSA_NS7_ILi512EEESA_EEES9_SC_SE_Li256ELb1ELb1ELb0ELb0EEENS1_36VarlenDynamicPersistentTileSchedulerILi64ELi64ELi256ELi128ELb0ELb1ELb1ELb1ELb1ELb1EEEEEEEEEvNT_6ParamsE:
	.zero		3584


//--------------------- .nv.constant0._ZN7cutlass13device_kernelIN5flash11enable_sm90INS1_16FlashAttnFwdSm90INS1_25CollectiveMainloopFwdSm90ILi2EN4cute5tupleIJNS5_1CILi1EEES8_S8_EEENS6_IJNS7_ILi64EEESA_SA_EEELi512ENS_10bfloat16_tEfNS_4arch4Sm90ELb1ELb0ELb1ELb1ELb0ELb1ELb0ELb0ELb0ELb1ELb0ELb0EEENS1_21CollectiveEpilogueFwdINS6_IJSA_NS7_ILi512EEESA_EEES9_SC_SE_Li256ELb1ELb1ELb0ELb0EEENS1_36VarlenDynamicPersistentTileSchedulerILi64ELi64ELi256ELi128ELb0ELb1ELb1ELb1ELb1ELb1EEEEEEEEEvNT_6ParamsE --------------------------
	.section	.nv.constant0._ZN7cutlass13device_kernelIN5flash11enable_sm90INS1_16FlashAttnFwdSm90INS1_25CollectiveMainloopFwdSm90ILi2EN4cute5tupleIJNS5_1CILi1EEES8_S8_EEENS6_IJNS7_ILi64EEESA_SA_EEELi512ENS_10bfloat16_tEfNS_4arch4Sm90ELb1ELb0ELb1ELb1ELb0ELb1ELb0ELb0ELb0ELb1ELb0ELb0EEENS1_21CollectiveEpilogueFwdINS6_IJSA_NS7_ILi512EEESA_EEES9_SC_SE_Li256ELb1ELb1ELb0ELb0EEENS1_36VarlenDynamicPersistentTileSchedulerILi64ELi64ELi256ELi128ELb0ELb1ELb1ELb1ELb1ELb1EEEEEEEEEvNT_6ParamsE,"a",@progbits
	.sectionflags	@""
	.align	4
.nv.constant0._ZN7cutlass13device_kernelIN5flash11enable_sm90INS1_16FlashAttnFwdSm90INS1_25CollectiveMainloopFwdSm90ILi2EN4cute5tupleIJNS5_1CILi1EEES8_S8_EEENS6_IJNS7_ILi64EEESA_SA_EEELi512ENS_10bfloat16_tEfNS_4arch4Sm90ELb1ELb0ELb1ELb1ELb0ELb1ELb0ELb0ELb0ELb1ELb0ELb0EEENS1_21CollectiveEpilogueFwdINS6_IJSA_NS7_ILi512EEESA_EEES9_SC_SE_Li256ELb1ELb1ELb0ELb0EEENS1_36VarlenDynamicPersistentTileSchedulerILi64ELi64ELi256ELi128ELb0ELb1ELb1ELb1ELb1ELb1EEEEEEEEEvNT_6ParamsE:
	.zero		3584


//--------------------- .nv.constant0._ZN7cutlass13device_kernelIN5flash11enable_sm90INS1_16FlashAttnFwdSm90INS1_25CollectiveMainloopFwdSm90ILi2EN4cute5tupleIJNS5_1CILi1EEES8_S8_EEENS6_IJNS7_ILi64EEESA_SA_EEELi512ENS_10bfloat16_tEfNS_4arch4Sm90ELb1ELb0ELb1ELb1ELb0ELb0ELb1ELb0ELb0ELb1ELb0ELb0EEENS1_21CollectiveEpilogueFwdINS6_IJSA_NS7_ILi512EEESA_EEES9_SC_SE_Li256ELb1ELb1ELb0ELb0EEENS1_36VarlenDynamicPersistentTileSchedulerILi64ELi64ELi256ELi128ELb0ELb1ELb1ELb1ELb1ELb1EEEEEEEEEvNT_6ParamsE --------------------------
	.section	.nv.constant0._ZN7cutlass13device_kernelIN5flash11enable_sm90INS1_16FlashAttnFwdSm90INS1_25CollectiveMainloopFwdSm90ILi2EN4cute5tupleIJNS5_1CILi1EEES8_S8_EEENS6_IJNS7_ILi64EEESA_SA_EEELi512ENS_10bfloat16_tEfNS_4arch4Sm90ELb1ELb0ELb1ELb1ELb0ELb0ELb1ELb0ELb0ELb1ELb0ELb0EEENS1_21CollectiveEpilogueFwdINS6_IJSA_NS7_ILi512EEESA_EEES9_SC_SE_Li256ELb1ELb1ELb0ELb0EEENS1_36VarlenDynamicPersistentTileSchedulerILi64ELi64ELi256ELi128ELb0ELb1ELb1ELb1ELb1ELb1EEEEEEEEEvNT_6ParamsE,"a",@progbits
	.sectionflags	@""
	.align	4
.nv.constant0._ZN7cutlass13device_kernelIN5flash11enable_sm90INS1_16FlashAttnFwdSm90INS1_25CollectiveMainloopFwdSm90ILi2EN4cute5tupleIJNS5_1CILi1EEES8_S8_EEENS6_IJNS7_ILi64EEESA_SA_EEELi512ENS_10bfloat16_tEfNS_4arch4Sm90ELb1ELb0ELb1ELb1ELb0ELb0ELb1ELb0ELb0ELb1ELb0ELb0EEENS1_21CollectiveEpilogueFwdINS6_IJSA_NS7_ILi512EEESA_EEES9_SC_SE_Li256ELb1ELb1ELb0ELb0EEENS1_36VarlenDynamicPersistentTileSchedulerILi64ELi64ELi256ELi128ELb0ELb1ELb1ELb1ELb1ELb1EEEEEEEEEvNT_6ParamsE:
	.zero		3840


//--------------------- .nv.constant0._ZN7cutlass13device_kernelIN5flash11enable_sm90INS1_16FlashAttnFwdSm90INS1_25CollectiveMainloopFwdSm90ILi2EN4cute5tupleIJNS5_1CILi1EEES8_S8_EEENS6_IJNS7_ILi64EEESA_SA_EEELi512ENS_10bfloat16_tEfNS_4arch4Sm90ELb1ELb0ELb1ELb1ELb0ELb1ELb1ELb0ELb0ELb1ELb0ELb0EEENS1_21CollectiveEpilogueFwdINS6_IJSA_NS7_ILi512EEESA_EEES9_SC_SE_Li256ELb1ELb1ELb0ELb0EEENS1_36VarlenDynamicPersistentTileSchedulerILi64ELi64ELi256ELi128ELb0ELb1ELb1ELb1ELb1ELb1EEEEEEEEEvNT_6ParamsE --------------------------
	.section	.nv.constant0._ZN7cutlass13device_kernelIN5flash11enable_sm90INS1_16FlashAttnFwdSm90INS1_25CollectiveMainloopFwdSm90ILi2EN4cute5tupleIJNS5_1CILi1EEES8_S8_EEENS6_IJNS7_ILi64EEESA_SA_EEELi512ENS_10bfloat16_tEfNS_4arch4Sm90ELb1ELb0ELb1ELb1ELb0ELb1ELb1ELb0ELb0ELb1ELb0ELb0EEENS1_21CollectiveEpilogueFwdINS6_IJSA_NS7_ILi512EEESA_EEES9_SC_SE_Li256ELb1ELb1ELb0ELb0EEENS1_36VarlenDynamicPersistentTileSchedulerILi64ELi64ELi256ELi128ELb0ELb1ELb1ELb1ELb1ELb1EEEEEEEEEvNT_6ParamsE,"a",@progbits
	.sectionflags	@""
	.align	4
.nv.constant0._ZN7cutlass13device_kernelIN5flash11enable_sm90INS1_16FlashAttnFwdSm90INS1_25CollectiveMainloopFwdSm90ILi2EN4cute5tupleIJNS5_1CILi1EEES8_S8_EEENS6_IJNS7_ILi64EEESA_SA_EEELi512ENS_10bfloat16_tEfNS_4arch4Sm90ELb1ELb0ELb1ELb1ELb0ELb1ELb1ELb0ELb0ELb1ELb0ELb0EEENS1_21CollectiveEpilogueFwdINS6_IJSA_NS7_ILi512EEESA_EEES9_SC_SE_Li256ELb1ELb1ELb0ELb0EEENS1_36VarlenDynamicPersistentTileSchedulerILi64ELi64ELi256ELi128ELb0ELb1ELb1ELb1ELb1ELb1EEEEEEEEEvNT_6ParamsE:
	.zero		3840


//--------------------- SYMBOLS --------------------------

	.type		.nv.reservedSmem.offset0,@object
	.size		.nv.reservedSmem.offset0,0x4
